//
// Generated by NVIDIA NVVM Compiler
//
// Compiler Build ID: CL-36424714
// Cuda compilation tools, release 13.0, V13.0.88
// Based on NVVM 20.0.0
//

.version 9.0
.target sm_100
.address_size 64

	// .globl	_Z11simpson_intPd
.func  (.param .b64 func_retval0) __internal_accurate_pow
()
;
.global .align 4 .b8 precalc_xorwow_matrix[102400];
.global .align 4 .b8 precalc_xorwow_offset_matrix[102400];
.global .align 4 .b8 mrg32k3aM1[2304];
.global .align 4 .b8 mrg32k3aM2[2304];
.global .align 4 .b8 mrg32k3aM1SubSeq[2016];
.global .align 4 .b8 mrg32k3aM2SubSeq[2016];
.global .align 4 .b8 mrg32k3aM1Seq[2304];
.global .align 4 .b8 mrg32k3aM2Seq[2304];
.const .align 8 .b8 __cr_lgamma_table[72];

.visible .entry _Z11simpson_intPd(
	.param .u64 .ptr .align 1 _Z11simpson_intPd_param_0
)
{
	.reg .pred 	%p<6>;
	.reg .b32 	%r<66>;
	.reg .b32 	%f<3>;
	.reg .b64 	%rd<5>;
	.reg .b64 	%fd<54>;

	ld.param.u64 	%rd1, [_Z11simpson_intPd_param_0];
	mov.u32 	%r5, %tid.x;
	mov.u32 	%r6, %ntid.x;
	mov.u32 	%r7, %ctaid.x;
	mad.lo.s32 	%r1, %r6, %r7, %r5;
	mul.hi.s32 	%r8, %r1, 1717986919;
	shr.u32 	%r9, %r8, 31;
	shr.s32 	%r10, %r8, 1;
	add.s32 	%r11, %r10, %r9;
	mul.lo.s32 	%r12, %r11, 5;
	sub.s32 	%r13, %r1, %r12;
	cvt.rn.f64.s32 	%fd6, %r13;
	mul.hi.s32 	%r14, %r11, 1717986919;
	shr.u32 	%r15, %r14, 31;
	shr.s32 	%r16, %r14, 1;
	add.s32 	%r17, %r16, %r15;
	mul.lo.s32 	%r18, %r17, 5;
	sub.s32 	%r19, %r11, %r18;
	cvt.rn.f64.s32 	%fd7, %r19;
	mul.hi.s32 	%r20, %r1, 1374389535;
	shr.u32 	%r21, %r20, 31;
	shr.s32 	%r22, %r20, 3;
	add.s32 	%r23, %r22, %r21;
	mul.hi.s32 	%r24, %r23, 1717986919;
	shr.u32 	%r25, %r24, 31;
	shr.s32 	%r26, %r24, 1;
	add.s32 	%r27, %r26, %r25;
	mul.lo.s32 	%r28, %r27, 5;
	sub.s32 	%r29, %r23, %r28;
	cvt.rn.f64.s32 	%fd8, %r29;
	mul.hi.s32 	%r30, %r1, 274877907;
	shr.u32 	%r31, %r30, 31;
	shr.s32 	%r32, %r30, 3;
	add.s32 	%r33, %r32, %r31;
	mul.hi.s32 	%r34, %r33, 1717986919;
	shr.u32 	%r35, %r34, 31;
	shr.s32 	%r36, %r34, 1;
	add.s32 	%r37, %r36, %r35;
	mul.lo.s32 	%r38, %r37, 5;
	sub.s32 	%r39, %r33, %r38;
	cvt.rn.f64.s32 	%fd9, %r39;
	mul.hi.s32 	%r40, %r1, 1759218605;
	shr.u32 	%r41, %r40, 31;
	shr.s32 	%r42, %r40, 8;
	add.s32 	%r43, %r42, %r41;
	mul.hi.s32 	%r44, %r43, 1717986919;
	shr.u32 	%r45, %r44, 31;
	shr.s32 	%r46, %r44, 1;
	add.s32 	%r47, %r46, %r45;
	mul.lo.s32 	%r48, %r47, 5;
	sub.s32 	%r49, %r43, %r48;
	cvt.rn.f64.s32 	%fd10, %r49;
	div.rn.f64 	%fd11, %fd6, 0d4014000000000000;
	mul.f64 	%fd12, %fd11, %fd11;
	mov.f64 	%fd13, 0d0000000000000000;
	sub.f64 	%fd14, %fd13, %fd12;
	div.rn.f64 	%fd15, %fd7, 0d4014000000000000;
	mul.f64 	%fd16, %fd15, %fd15;
	sub.f64 	%fd17, %fd14, %fd16;
	div.rn.f64 	%fd18, %fd8, 0d4014000000000000;
	mul.f64 	%fd19, %fd18, %fd18;
	sub.f64 	%fd20, %fd17, %fd19;
	div.rn.f64 	%fd21, %fd9, 0d4014000000000000;
	mul.f64 	%fd22, %fd21, %fd21;
	sub.f64 	%fd23, %fd20, %fd22;
	div.rn.f64 	%fd24, %fd10, 0d4014000000000000;
	mul.f64 	%fd25, %fd24, %fd24;
	sub.f64 	%fd1, %fd23, %fd25;
	fma.rn.f64 	%fd26, %fd1, 0d3FF71547652B82FE, 0d4338000000000000;
	{
	.reg .b32 %temp; 
	mov.b64 	{%r2, %temp}, %fd26;
	}
	mov.f64 	%fd27, 0dC338000000000000;
	add.rn.f64 	%fd28, %fd26, %fd27;
	fma.rn.f64 	%fd29, %fd28, 0dBFE62E42FEFA39EF, %fd1;
	fma.rn.f64 	%fd30, %fd28, 0dBC7ABC9E3B39803F, %fd29;
	fma.rn.f64 	%fd31, %fd30, 0d3E5ADE1569CE2BDF, 0d3E928AF3FCA213EA;
	fma.rn.f64 	%fd32, %fd31, %fd30, 0d3EC71DEE62401315;
	fma.rn.f64 	%fd33, %fd32, %fd30, 0d3EFA01997C89EB71;
	fma.rn.f64 	%fd34, %fd33, %fd30, 0d3F2A01A014761F65;
	fma.rn.f64 	%fd35, %fd34, %fd30, 0d3F56C16C1852B7AF;
	fma.rn.f64 	%fd36, %fd35, %fd30, 0d3F81111111122322;
	fma.rn.f64 	%fd37, %fd36, %fd30, 0d3FA55555555502A1;
	fma.rn.f64 	%fd38, %fd37, %fd30, 0d3FC5555555555511;
	fma.rn.f64 	%fd39, %fd38, %fd30, 0d3FE000000000000B;
	fma.rn.f64 	%fd40, %fd39, %fd30, 0d3FF0000000000000;
	fma.rn.f64 	%fd41, %fd40, %fd30, 0d3FF0000000000000;
	{
	.reg .b32 %temp; 
	mov.b64 	{%r3, %temp}, %fd41;
	}
	{
	.reg .b32 %temp; 
	mov.b64 	{%temp, %r4}, %fd41;
	}
	shl.b32 	%r50, %r2, 20;
	add.s32 	%r51, %r50, %r4;
	mov.b64 	%fd53, {%r3, %r51};
	{
	.reg .b32 %temp; 
	mov.b64 	{%temp, %r52}, %fd1;
	}
	mov.b32 	%f2, %r52;
	abs.f32 	%f1, %f2;
	setp.lt.f32 	%p1, %f1, 0f4086232B;
	@%p1 bra 	$L__BB0_3;
	setp.lt.f64 	%p2, %fd1, 0d0000000000000000;
	add.f64 	%fd42, %fd1, 0d7FF0000000000000;
	selp.f64 	%fd53, 0d0000000000000000, %fd42, %p2;
	setp.geu.f32 	%p3, %f1, 0f40874800;
	@%p3 bra 	$L__BB0_3;
	shr.u32 	%r53, %r2, 31;
	add.s32 	%r54, %r2, %r53;
	shr.s32 	%r55, %r54, 1;
	shl.b32 	%r56, %r55, 20;
	add.s32 	%r57, %r4, %r56;
	mov.b64 	%fd43, {%r3, %r57};
	sub.s32 	%r58, %r2, %r55;
	shl.b32 	%r59, %r58, 20;
	add.s32 	%r60, %r59, 1072693248;
	mov.b32 	%r61, 0;
	mov.b64 	%fd44, {%r61, %r60};
	mul.f64 	%fd53, %fd44, %fd43;
$L__BB0_3:
	cvta.to.global.u64 	%rd2, %rd1;
	mov.f64 	%fd45, 0d3FC999999999999A;
	{
	.reg .b32 %temp; 
	mov.b64 	{%temp, %r62}, %fd45;
	}
	mov.f64 	%fd46, 0d4014000000000000;
	{
	.reg .b32 %temp; 
	mov.b64 	{%temp, %r63}, %fd46;
	}
	and.b32  	%r65, %r63, 2146435072;
	setp.eq.s32 	%p4, %r65, 1074790400;
	{ // callseq 0, 0
	.param .b64 retval0;
	call.uni (retval0), 
	__internal_accurate_pow, 
	(
	);
	ld.param.f64 	%fd47, [retval0];
	} // callseq 0
	setp.lt.s32 	%p5, %r62, 0;
	neg.f64 	%fd49, %fd47;
	selp.f64 	%fd50, %fd49, %fd47, %p4;
	selp.f64 	%fd51, %fd50, %fd47, %p5;
	fma.rn.f64 	%fd52, %fd53, %fd51, 0d0000000000000000;
	mul.wide.u32 	%rd3, %r1, 8;
	add.s64 	%rd4, %rd2, %rd3;
	st.global.f64 	[%rd4], %fd52;
	ret;

}
.func  (.param .b64 func_retval0) __internal_accurate_pow()
{
	.reg .pred 	%p<8>;
	.reg .b32 	%r<46>;
	.reg .b32 	%f<3>;
	.reg .b64 	%fd<109>;

	mov.f64 	%fd10, 0d3FC999999999999A;
	{
	.reg .b32 %temp; 
	mov.b64 	{%temp, %r8}, %fd10;
	}
	{
	.reg .b32 %temp; 
	mov.b64 	{%r9, %temp}, %fd10;
	}
	shr.u32 	%r10, %r8, 20;
	setp.lt.u32 	%p1, %r8, 1048576;
	mov.f64 	%fd11, 0d432999999999999A;
	{
	.reg .b32 %temp; 
	mov.b64 	{%temp, %r11}, %fd11;
	}
	{
	.reg .b32 %temp; 
	mov.b64 	{%r12, %temp}, %fd11;
	}
	shr.u32 	%r13, %r11, 20;
	add.s32 	%r14, %r13, -54;
	selp.b32 	%r15, %r12, %r9, %p1;
	selp.b32 	%r16, %r11, %r8, %p1;
	selp.b32 	%r1, %r14, %r10, %p1;
	add.s32 	%r45, %r1, -1023;
	and.b32  	%r17, %r16, -2146435073;
	or.b32  	%r18, %r17, 1072693248;
	mov.b64 	%fd107, {%r15, %r18};
	setp.lt.u32 	%p2, %r18, 1073127583;
	@%p2 bra 	$L__BB1_2;
	{
	.reg .b32 %temp; 
	mov.b64 	{%r19, %temp}, %fd107;
	}
	{
	.reg .b32 %temp; 
	mov.b64 	{%temp, %r20}, %fd107;
	}
	add.s32 	%r21, %r20, -1048576;
	mov.b64 	%fd107, {%r19, %r21};
	add.s32 	%r45, %r1, -1022;
$L__BB1_2:
	add.f64 	%fd12, %fd107, 0dBFF0000000000000;
	add.f64 	%fd13, %fd107, 0d3FF0000000000000;
	rcp.approx.ftz.f64 	%fd14, %fd13;
	neg.f64 	%fd15, %fd13;
	fma.rn.f64 	%fd16, %fd15, %fd14, 0d3FF0000000000000;
	fma.rn.f64 	%fd17, %fd16, %fd16, %fd16;
	fma.rn.f64 	%fd18, %fd17, %fd14, %fd14;
	mul.f64 	%fd19, %fd12, %fd18;
	fma.rn.f64 	%fd20, %fd12, %fd18, %fd19;
	mul.f64 	%fd21, %fd20, %fd20;
	fma.rn.f64 	%fd22, %fd21, 0d3EB0F5FF7D2CAFE2, 0d3ED0F5D241AD3B5A;
	fma.rn.f64 	%fd23, %fd22, %fd21, 0d3EF3B20A75488A3F;
	fma.rn.f64 	%fd24, %fd23, %fd21, 0d3F1745CDE4FAECD5;
	fma.rn.f64 	%fd25, %fd24, %fd21, 0d3F3C71C7258A578B;
	fma.rn.f64 	%fd26, %fd25, %fd21, 0d3F6249249242B910;
	fma.rn.f64 	%fd27, %fd26, %fd21, 0d3F89999999999DFB;
	sub.f64 	%fd28, %fd12, %fd20;
	add.f64 	%fd29, %fd28, %fd28;
	neg.f64 	%fd30, %fd20;
	fma.rn.f64 	%fd31, %fd30, %fd12, %fd29;
	mul.f64 	%fd32, %fd18, %fd31;
	fma.rn.f64 	%fd33, %fd21, %fd27, 0d3FB5555555555555;
	mov.f64 	%fd34, 0d3FB5555555555555;
	sub.f64 	%fd35, %fd34, %fd33;
	fma.rn.f64 	%fd36, %fd21, %fd27, %fd35;
	add.f64 	%fd37, %fd36, 0dBC46A4CB00B9E7B0;
	add.f64 	%fd38, %fd33, %fd37;
	sub.f64 	%fd39, %fd33, %fd38;
	add.f64 	%fd40, %fd37, %fd39;
	mul.rn.f64 	%fd41, %fd20, %fd20;
	neg.f64 	%fd42, %fd41;
	fma.rn.f64 	%fd43, %fd20, %fd20, %fd42;
	{
	.reg .b32 %temp; 
	mov.b64 	{%r22, %temp}, %fd32;
	}
	{
	.reg .b32 %temp; 
	mov.b64 	{%temp, %r23}, %fd32;
	}
	add.s32 	%r24, %r23, 1048576;
	mov.b64 	%fd44, {%r22, %r24};
	fma.rn.f64 	%fd45, %fd20, %fd44, %fd43;
	mul.rn.f64 	%fd46, %fd41, %fd20;
	neg.f64 	%fd47, %fd46;
	fma.rn.f64 	%fd48, %fd41, %fd20, %fd47;
	fma.rn.f64 	%fd49, %fd41, %fd32, %fd48;
	fma.rn.f64 	%fd50, %fd45, %fd20, %fd49;
	mul.rn.f64 	%fd51, %fd38, %fd46;
	neg.f64 	%fd52, %fd51;
	fma.rn.f64 	%fd53, %fd38, %fd46, %fd52;
	fma.rn.f64 	%fd54, %fd38, %fd50, %fd53;
	fma.rn.f64 	%fd55, %fd40, %fd46, %fd54;
	add.f64 	%fd56, %fd51, %fd55;
	sub.f64 	%fd57, %fd51, %fd56;
	add.f64 	%fd58, %fd55, %fd57;
	add.f64 	%fd59, %fd20, %fd56;
	sub.f64 	%fd60, %fd20, %fd59;
	add.f64 	%fd61, %fd56, %fd60;
	add.f64 	%fd62, %fd58, %fd61;
	add.f64 	%fd63, %fd32, %fd62;
	add.f64 	%fd64, %fd59, %fd63;
	sub.f64 	%fd65, %fd59, %fd64;
	add.f64 	%fd66, %fd63, %fd65;
	xor.b32  	%r25, %r45, -2147483648;
	mov.b32 	%r26, 1127219200;
	mov.b64 	%fd67, {%r25, %r26};
	mov.b32 	%r27, -2147483648;
	mov.b64 	%fd68, {%r27, %r26};
	sub.f64 	%fd69, %fd67, %fd68;
	fma.rn.f64 	%fd70, %fd69, 0d3FE62E42FEFA39EF, %fd64;
	fma.rn.f64 	%fd71, %fd69, 0dBFE62E42FEFA39EF, %fd70;
	sub.f64 	%fd72, %fd71, %fd64;
	sub.f64 	%fd73, %fd66, %fd72;
	fma.rn.f64 	%fd74, %fd69, 0d3C7ABC9E3B39803F, %fd73;
	add.f64 	%fd75, %fd70, %fd74;
	sub.f64 	%fd76, %fd70, %fd75;
	add.f64 	%fd77, %fd74, %fd76;
	mov.f64 	%fd78, 0d4014000000000000;
	{
	.reg .b32 %temp; 
	mov.b64 	{%temp, %r28}, %fd78;
	}
	{
	.reg .b32 %temp; 
	mov.b64 	{%r29, %temp}, %fd78;
	}
	shl.b32 	%r30, %r28, 1;
	setp.gt.u32 	%p3, %r30, -33554433;
	and.b32  	%r31, %r28, -15728641;
	selp.b32 	%r32, %r31, %r28, %p3;
	mov.b64 	%fd79, {%r29, %r32};
	mul.rn.f64 	%fd80, %fd75, %fd79;
	neg.f64 	%fd81, %fd80;
	fma.rn.f64 	%fd82, %fd75, %fd79, %fd81;
	fma.rn.f64 	%fd83, %fd77, %fd79, %fd82;
	add.f64 	%fd4, %fd80, %fd83;
	sub.f64 	%fd84, %fd80, %fd4;
	add.f64 	%fd5, %fd83, %fd84;
	fma.rn.f64 	%fd85, %fd4, 0d3FF71547652B82FE, 0d4338000000000000;
	{
	.reg .b32 %temp; 
	mov.b64 	{%r5, %temp}, %fd85;
	}
	mov.f64 	%fd86, 0dC338000000000000;
	add.rn.f64 	%fd87, %fd85, %fd86;
	fma.rn.f64 	%fd88, %fd87, 0dBFE62E42FEFA39EF, %fd4;
	fma.rn.f64 	%fd89, %fd87, 0dBC7ABC9E3B39803F, %fd88;
	fma.rn.f64 	%fd90, %fd89, 0d3E5ADE1569CE2BDF, 0d3E928AF3FCA213EA;
	fma.rn.f64 	%fd91, %fd90, %fd89, 0d3EC71DEE62401315;
	fma.rn.f64 	%fd92, %fd91, %fd89, 0d3EFA01997C89EB71;
	fma.rn.f64 	%fd93, %fd92, %fd89, 0d3F2A01A014761F65;
	fma.rn.f64 	%fd94, %fd93, %fd89, 0d3F56C16C1852B7AF;
	fma.rn.f64 	%fd95, %fd94, %fd89, 0d3F81111111122322;
	fma.rn.f64 	%fd96, %fd95, %fd89, 0d3FA55555555502A1;
	fma.rn.f64 	%fd97, %fd96, %fd89, 0d3FC5555555555511;
	fma.rn.f64 	%fd98, %fd97, %fd89, 0d3FE000000000000B;
	fma.rn.f64 	%fd99, %fd98, %fd89, 0d3FF0000000000000;
	fma.rn.f64 	%fd100, %fd99, %fd89, 0d3FF0000000000000;
	{
	.reg .b32 %temp; 
	mov.b64 	{%r6, %temp}, %fd100;
	}
	{
	.reg .b32 %temp; 
	mov.b64 	{%temp, %r7}, %fd100;
	}
	shl.b32 	%r33, %r5, 20;
	add.s32 	%r34, %r33, %r7;
	mov.b64 	%fd108, {%r6, %r34};
	{
	.reg .b32 %temp; 
	mov.b64 	{%temp, %r35}, %fd4;
	}
	mov.b32 	%f2, %r35;
	abs.f32 	%f1, %f2;
	setp.lt.f32 	%p4, %f1, 0f4086232B;
	@%p4 bra 	$L__BB1_5;
	setp.lt.f64 	%p5, %fd4, 0d0000000000000000;
	add.f64 	%fd101, %fd4, 0d7FF0000000000000;
	selp.f64 	%fd108, 0d0000000000000000, %fd101, %p5;
	setp.geu.f32 	%p6, %f1, 0f40874800;
	@%p6 bra 	$L__BB1_5;
	shr.u32 	%r36, %r5, 31;
	add.s32 	%r37, %r5, %r36;
	shr.s32 	%r38, %r37, 1;
	shl.b32 	%r39, %r38, 20;
	add.s32 	%r40, %r7, %r39;
	mov.b64 	%fd102, {%r6, %r40};
	sub.s32 	%r41, %r5, %r38;
	shl.b32 	%r42, %r41, 20;
	add.s32 	%r43, %r42, 1072693248;
	mov.b32 	%r44, 0;
	mov.b64 	%fd103, {%r44, %r43};
	mul.f64 	%fd108, %fd103, %fd102;
$L__BB1_5:
	abs.f64 	%fd104, %fd108;
	setp.eq.f64 	%p7, %fd104, 0d7FF0000000000000;
	fma.rn.f64 	%fd105, %fd108, %fd5, %fd108;
	selp.f64 	%fd106, %fd108, %fd105, %p7;
	st.param.f64 	[func_retval0], %fd106;
	ret;

}


// ===== COMPILED SASS (sm_100) =====

	.target	sm_100

	.elftype	@"ET_EXEC"


//--------------------- .note.nv.tkinfo           --------------------------
	.section	.note.nv.tkinfo,"",@"SHT_NOTE"
	.sectionflags	@"SHF_NOTE_NV_TKINFO"
	.tkinfo
        /*0018*/ 	.word	0x00000002
        /*0030*/ 	.string	""
        /*0030*/ 	.string	"ptxas"
        /*0030*/ 	.string	"Cuda compilation tools, release 13.0, V13.0.88"
        /*0030*/ 	.string	"Build cuda_13.0.r13.0/compiler.36424714_0"
        /*0030*/ 	.string	"-arch sm_100 -m 64 "



//--------------------- .note.nv.cuinfo           --------------------------
	.section	.note.nv.cuinfo,"",@"SHT_NOTE"
	.sectionflags	@"SHF_NOTE_NV_CUINFO"
        /*0018*/ 	.short	0x0002
        /*001a*/ 	.short	0x0064
        /*001c*/ 	.short	0x0082
	.zero		2


//--------------------- .nv.info                  --------------------------
	.section	.nv.info,"",@"SHT_CUDA_INFO"
	.align	4


	//----- nvinfo : EIATTR_REGCOUNT
	.align		4
        /*0000*/ 	.byte	0x04, 0x2f
        /*0002*/ 	.short	(.L_10 - .L_9)
	.align		4
.L_9:
        /*0004*/ 	.word	index@(_Z11simpson_intPd)
        /*0008*/ 	.word	0x00000022


	//----- nvinfo : EIATTR_FRAME_SIZE
	.align		4
.L_10:
        /*000c*/ 	.byte	0x04, 0x11
        /*000e*/ 	.short	(.L_12 - .L_11)
	.align		4
.L_11:
        /*0010*/ 	.word	index@($_Z11simpson_intPd$__internal_accurate_pow)
        /*0014*/ 	.word	0x00000000


	//----- nvinfo : EIATTR_FRAME_SIZE
	.align		4
.L_12:
        /*0018*/ 	.byte	0x04, 0x11
        /*001a*/ 	.short	(.L_14 - .L_13)
	.align		4
.L_13:
        /*001c*/ 	.word	index@($__internal_0_$__cuda_sm20_div_rn_f64_full)
        /*0020*/ 	.word	0x00000000


	//----- nvinfo : EIATTR_FRAME_SIZE
	.align		4
.L_14:
        /*0024*/ 	.byte	0x04, 0x11
        /*0026*/ 	.short	(.L_16 - .L_15)
	.align		4
.L_15:
        /*0028*/ 	.word	index@(_Z11simpson_intPd)
        /*002c*/ 	.word	0x00000000


	//----- nvinfo : EIATTR_MIN_STACK_SIZE
	.align		4
.L_16:
        /*0030*/ 	.byte	0x04, 0x12
        /*0032*/ 	.short	(.L_18 - .L_17)
	.align		4
.L_17:
        /*0034*/ 	.word	index@(_Z11simpson_intPd)
        /*0038*/ 	.word	0x00000000
.L_18:


//--------------------- .nv.compat                --------------------------
	.section	.nv.compat,"",@"SHT_CUDA_COMPAT_INFO"
	.align	4
        /*0000*/ 	.byte	0x02, 0x09, 0x00, 0x00, 0x02, 0x02, 0x01, 0x00, 0x02, 0x05, 0x05, 0x00, 0x03, 0x07, 0x01, 0x01
        /*0010*/ 	.byte	0x02, 0x03, 0x00, 0x00, 0x02, 0x06, 0x01, 0x00, 0x04, 0x0b, 0x08, 0x00, 0x01, 0x00, 0x00, 0x00
        /*0020*/ 	.byte	0x00, 0x00, 0x00, 0x00


//--------------------- .nv.info._Z11simpson_intPd --------------------------
	.section	.nv.info._Z11simpson_intPd,"",@"SHT_CUDA_INFO"
	.sectionflags	@""
	.align	4


	//----- nvinfo : EIATTR_CUDA_API_VERSION
	.align		4
        /*0000*/ 	.byte	0x04, 0x37
        /*0002*/ 	.short	(.L_20 - .L_19)
.L_19:
        /*0004*/ 	.word	0x00000082


	//----- nvinfo : EIATTR_KPARAM_INFO
	.align		4
.L_20:
        /*0008*/ 	.byte	0x04, 0x17
        /*000a*/ 	.short	(.L_22 - .L_21)
.L_21:
        /*000c*/ 	.word	0x00000000
        /*0010*/ 	.short	0x0000
        /*0012*/ 	.short	0x0000
        /*0014*/ 	.byte	0x00, 0xf5, 0x21, 0x00


	//----- nvinfo : EIATTR_SPARSE_MMA_MASK
	.align		4
.L_22:
        /*0018*/ 	.byte	0x03, 0x50
        /*001a*/ 	.short	0x0000


	//----- nvinfo : EIATTR_MAXREG_COUNT
	.align		4
        /*001c*/ 	.byte	0x03, 0x1b
        /*001e*/ 	.short	0x00ff


	//----- nvinfo : EIATTR_MERCURY_ISA_VERSION
	.align		4
        /*0020*/ 	.byte	0x03, 0x5f
        /*0022*/ 	.short	0x0101


	//----- nvinfo : EIATTR_VRC_CTA_INIT_COUNT
	.align		4
        /*0024*/ 	.byte	0x02, 0x4a
	.zero		1
	.zero		1


	//----- nvinfo : EIATTR_EXIT_INSTR_OFFSETS
	.align		4
        /*0028*/ 	.byte	0x04, 0x1c
        /*002a*/ 	.short	(.L_24 - .L_23)


	//   ....[0]....
.L_23:
        /*002c*/ 	.word	0x00000e50


	//----- nvinfo : EIATTR_CRS_STACK_SIZE
	.align		4
.L_24:
        /*0030*/ 	.byte	0x04, 0x1e
        /*0032*/ 	.short	(.L_26 - .L_25)
.L_25:
        /*0034*/ 	.word	0x00000000


	//----- nvinfo : EIATTR_CBANK_PARAM_SIZE
	.align		4
.L_26:
        /*0038*/ 	.byte	0x03, 0x19
        /*003a*/ 	.short	0x0008


	//----- nvinfo : EIATTR_PARAM_CBANK
	.align		4
        /*003c*/ 	.byte	0x04, 0x0a
        /*003e*/ 	.short	(.L_28 - .L_27)
	.align		4
.L_27:
        /*0040*/ 	.word	index@(.nv.constant0._Z11simpson_intPd)
        /*0044*/ 	.short	0x0380
        /*0046*/ 	.short	0x0008


	//----- nvinfo : EIATTR_SW_WAR
	.align		4
.L_28:
        /*0048*/ 	.byte	0x04, 0x36
        /*004a*/ 	.short	(.L_30 - .L_29)
.L_29:
        /*004c*/ 	.word	0x00000008
.L_30:


//--------------------- .nv.callgraph             --------------------------
	.section	.nv.callgraph,"",@"SHT_CUDA_CALLGRAPH"
	.align	4
	.sectionentsize	8
	.align		4
        /*0000*/ 	.word	0x00000000
	.align		4
        /*0004*/ 	.word	0xffffffff
	.align		4
        /*0008*/ 	.word	0x00000000
	.align		4
        /*000c*/ 	.word	0xfffffffe
	.align		4
        /*0010*/ 	.word	0x00000000
	.align		4
        /*0014*/ 	.word	0xfffffffd
	.align		4
        /*0018*/ 	.word	0x00000000
	.align		4
        /*001c*/ 	.word	0xfffffffc


//--------------------- .nv.constant4             --------------------------
	.section	.nv.constant4,"a",@progbits
	.align	8
	.align		8
.nv.constant4:
        /*0000*/ 	.dword	precalc_xorwow_matrix
	.align		8
        /*0008*/ 	.dword	precalc_xorwow_offset_matrix
	.align		8
        /*0010*/ 	.dword	mrg32k3aM1
	.align		8
        /*0018*/ 	.dword	mrg32k3aM2
	.align		8
        /*0020*/ 	.dword	mrg32k3aM1SubSeq
	.align		8
        /*0028*/ 	.dword	mrg32k3aM2SubSeq
	.align		8
        /*0030*/ 	.dword	mrg32k3aM1Seq
	.align		8
        /*0038*/ 	.dword	mrg32k3aM2Seq


//--------------------- .nv.constant3             --------------------------
	.section	.nv.constant3,"a",@progbits
	.align	8
.nv.constant3:
	.type		__cr_lgamma_table,@object
	.size		__cr_lgamma_table,(.L_8 - __cr_lgamma_table)
__cr_lgamma_table:
        /*0000*/ 	.byte	0x00, 0x00, 0x00, 0x00, 0x00, 0x00, 0x00, 0x00, 0x00, 0x00, 0x00, 0x00, 0x00, 0x00, 0x00, 0x00
        /*0010*/ 	.byte	0xef, 0x39, 0xfa, 0xfe, 0x42, 0x2e, 0xe6, 0x3f, 0x02, 0x20, 0x2a, 0xfa, 0x0b, 0xab, 0xfc, 0x3f
        /*0020*/ 	.byte	0xf9, 0x2c, 0x92, 0x7c, 0xa7, 0x6c, 0x09, 0x40, 0xc9, 0x79, 0x44, 0x3c, 0x64, 0x26, 0x13, 0x40
        /*0030*/ 	.byte	0xca, 0x01, 0xcf, 0x3a, 0x27, 0x51, 0x1a, 0x40, 0x30, 0xcc, 0x2d, 0xf3, 0xe1, 0x0c, 0x21, 0x40
        /*0040*/ 	.byte	0x0d, 0xb7, 0xfc, 0x82, 0x8e, 0x35, 0x25, 0x40
.L_8:


//--------------------- .text._Z11simpson_intPd   --------------------------
	.section	.text._Z11simpson_intPd,"ax",@progbits
	.align	128
        .global         _Z11simpson_intPd
        .type           _Z11simpson_intPd,@function
        .size           _Z11simpson_intPd,(.L_x_20 - _Z11simpson_intPd)
        .other          _Z11simpson_intPd,@"STO_CUDA_ENTRY STV_DEFAULT"
_Z11simpson_intPd:
.text._Z11simpson_intPd:
[----:B------:R-:W-:Y:S01]  /*0000*/  LDC R1, c[0x0][0x37c] ;  /* 0x0000df00ff017b82 */ /* 0x000fe20000000800 */
[----:B------:R-:W0:Y:S01]  /*0010*/  S2R R0, SR_TID.X ;  /* 0x0000000000007919 */ /* 0x000e220000002100 */
[----:B------:R-:W1:Y:S01]  /*0020*/  MUFU.RCP64H R3, 5 ;  /* 0x4014000000037908 */ /* 0x000e620000001800 */
[----:B------:R-:W0:Y:S01]  /*0030*/  LDCU UR4, c[0x0][0x360] ;  /* 0x00006c00ff0477ac */ /* 0x000e220008000800 */
[----:B------:R-:W-:Y:S01]  /*0040*/  IMAD.MOV.U32 R12, RZ, RZ, 0x0 ;  /* 0x00000000ff0c7424 */ /* 0x000fe200078e00ff */
[----:B------:R-:W0:Y:S01]  /*0050*/  S2R R7, SR_CTAID.X ;  /* 0x0000000000077919 */ /* 0x000e220000002500 */
[----:B------:R-:W-:Y:S01]  /*0060*/  IMAD.MOV.U32 R13, RZ, RZ, 0x40140000 ;  /* 0x40140000ff0d7424 */ /* 0x000fe200078e00ff */
[----:B------:R-:W-:Y:S01]  /*0070*/  BSSY.RECONVERGENT B0, `(.L_x_0) ;  /* 0x0000037000007945 */ /* 0x000fe20003800200 */
[----:B------:R-:W-:-:S06]  /*0080*/  IMAD.MOV.U32 R2, RZ, RZ, 0x1 ;  /* 0x00000001ff027424 */ /* 0x000fcc00078e00ff */
[----:B-1----:R-:W-:-:S08]  /*0090*/  DFMA R4, R2, -R12, 1 ;  /* 0x3ff000000204742b */ /* 0x002fd0000000080c */
[----:B------:R-:W-:-:S08]  /*00a0*/  DFMA R4, R4, R4, R4 ;  /* 0x000000040404722b */ /* 0x000fd00000000004 */
[----:B------:R-:W-:Y:S01]  /*00b0*/  DFMA R2, R2, R4, R2 ;  /* 0x000000040202722b */ /* 0x000fe20000000002 */
[----:B0-----:R-:W-:Y:S01]  /*00c0*/  IMAD R0, R7, UR4, R0 ;  /* 0x0000000407007c24 */ /* 0x001fe2000f8e0200 */
[----:B------:R-:W-:-:S03]  /*00d0*/  UMOV UR4, URZ ;  /* 0x000000ff00047c82 */ /* 0x000fc60008000000 */
[----:B------:R-:W-:-:S03]  /*00e0*/  IMAD.HI R9, R0, 0x66666667, RZ ;  /* 0x6666666700097827 */ /* 0x000fc600078e02ff */
[----:B------:R-:W-:Y:S01]  /*00f0*/  DFMA R12, R2, -R12, 1 ;  /* 0x3ff00000020c742b */ /* 0x000fe2000000080c */
[----:B------:R-:W-:Y:S01]  /*0100*/  IMAD.HI R10, R0, 0x10624dd3, RZ ;  /* 0x10624dd3000a7827 */ /* 0x000fe200078e02ff */
[----:B------:R-:W-:-:S03]  /*0110*/  SHF.R.S32.HI R6, RZ, 0x1, R9 ;  /* 0x00000001ff067819 */ /* 0x000fc60000011409 */
[C---:B------:R-:W-:Y:S01]  /*0120*/  IMAD.HI R16, R0.reuse, 0x68db8bad, RZ ;  /* 0x68db8bad00107827 */ /* 0x040fe200078e02ff */
[----:B------:R-:W-:Y:S02]  /*0130*/  LEA.HI R9, R9, R6, RZ, 0x1 ;  /* 0x0000000609097211 */ /* 0x000fe400078f08ff */
[----:B------:R-:W-:Y:S01]  /*0140*/  DFMA R12, R2, R12, R2 ;  /* 0x0000000c020c722b */ /* 0x000fe20000000002 */
[----:B------:R-:W-:Y:S01]  /*0150*/  IMAD.HI R6, R0, 0x51eb851f, RZ ;  /* 0x51eb851f00067827 */ /* 0x000fe200078e02ff */
[----:B------:R-:W-:-:S03]  /*0160*/  SHF.R.U32.HI R3, RZ, 0x1f, R10 ;  /* 0x0000001fff037819 */ /* 0x000fc6000001160a */
[C---:B------:R-:W-:Y:S01]  /*0170*/  IMAD R4, R9.reuse, -0x5, R0 ;  /* 0xfffffffb09047824 */ /* 0x040fe200078e0200 */
[----:B------:R-:W-:Y:S01]  /*0180*/  LEA.HI.SX32 R10, R10, R3, 0x1d ;  /* 0x000000030a0a7211 */ /* 0x000fe200078feaff */
[----:B------:R-:W-:Y:S01]  /*0190*/  IMAD.HI R7, R9, 0x66666667, RZ ;  /* 0x6666666709077827 */ /* 0x000fe200078e02ff */
[----:B------:R-:W-:-:S03]  /*01a0*/  SHF.R.U32.HI R11, RZ, 0x1f, R6 ;  /* 0x0000001fff0b7819 */ /* 0x000fc60000011606 */
[----:B------:R-:W0:Y:S01]  /*01b0*/  I2F.F64 R4, R4 ;  /* 0x0000000400047312 */ /* 0x000e220000201c00 */
[----:B------:R-:W-:Y:S01]  /*01c0*/  SHF.R.S32.HI R2, RZ, 0x1, R7 ;  /* 0x00000001ff027819 */ /* 0x000fe20000011407 */
[----:B------:R-:W-:Y:S01]  /*01d0*/  IMAD.HI R15, R10, 0x66666667, RZ ;  /* 0x666666670a0f7827 */ /* 0x000fe200078e02ff */
[----:B------:R-:W-:Y:S02]  /*01e0*/  LEA.HI.SX32 R6, R6, R11, 0x1d ;  /* 0x0000000b06067211 */ /* 0x000fe400078feaff */
[----:B------:R-:W-:Y:S02]  /*01f0*/  LEA.HI R8, R7, R2, RZ, 0x1 ;  /* 0x0000000207087211 */ /* 0x000fe400078f08ff */
[----:B------:R-:W-:Y:S01]  /*0200*/  SHF.R.U32.HI R7, RZ, 0x1f, R16 ;  /* 0x0000001fff077819 */ /* 0x000fe20000011610 */
[----:B------:R-:W-:-:S03]  /*0210*/  IMAD.HI R11, R6, 0x66666667, RZ ;  /* 0x66666667060b7827 */ /* 0x000fc600078e02ff */
[----:B------:R-:W-:Y:S01]  /*0220*/  LEA.HI.SX32 R7, R16, R7, 0x18 ;  /* 0x0000000710077211 */ /* 0x000fe200078fc2ff */
[----:B------:R-:W-:Y:S01]  /*0230*/  IMAD R20, R8, -0x5, R9 ;  /* 0xfffffffb08147824 */ /* 0x000fe200078e0209 */
[----:B------:R-:W-:Y:S01]  /*0240*/  SHF.R.S32.HI R14, RZ, 0x1, R11 ;  /* 0x00000001ff0e7819 */ /* 0x000fe2000001140b */
[----:B0-----:R-:W-:Y:S02]  /*0250*/  DMUL R2, R4, R12 ;  /* 0x0000000c04027228 */ /* 0x001fe40000000000 */
[----:B------:R-:W-:Y:S01]  /*0260*/  IMAD.HI R16, R7, 0x66666667, RZ ;  /* 0x6666666707107827 */ /* 0x000fe200078e02ff */
[----:B------:R-:W-:Y:S01]  /*0270*/  LEA.HI R11, R11, R14, RZ, 0x1 ;  /* 0x0000000e0b0b7211 */ /* 0x000fe200078f08ff */
[----:B------:R-:W0:Y:S01]  /*0280*/  I2F.F64 R20, R20 ;  /* 0x0000001400147312 */ /* 0x000e220000201c00 */
[----:B------:R-:W-:Y:S02]  /*0290*/  SHF.R.S32.HI R14, RZ, 0x1, R15 ;  /* 0x00000001ff0e7819 */ /* 0x000fe4000001140f */
[----:B------:R-:W-:Y:S01]  /*02a0*/  SHF.R.S32.HI R17, RZ, 0x1, R16 ;  /* 0x00000001ff117819 */ /* 0x000fe20000011410 */
[----:B------:R-:W-:Y:S01]  /*02b0*/  IMAD R11, R11, -0x5, R6 ;  /* 0xfffffffb0b0b7824 */ /* 0x000fe200078e0206 */
[----:B------:R-:W-:Y:S01]  /*02c0*/  DFMA R8, R2, -5, R4 ;  /* 0xc01400000208782b */ /* 0x000fe20000000004 */
[----:B------:R-:W-:-:S02]  /*02d0*/  LEA.HI R15, R15, R14, RZ, 0x1 ;  /* 0x0000000e0f0f7211 */ /* 0x000fc400078f08ff */
[----:B------:R-:W-:Y:S01]  /*02e0*/  FSETP.GEU.AND P1, PT, |R5|, 6.5827683646048100446e-37, PT ;  /* 0x036000000500780b */ /* 0x000fe20003f2e200 */
[----:B------:R1:W2:Y:S04]  /*02f0*/  I2F.F64 R18, R11 ;  /* 0x0000000b00127312 */ /* 0x0002a80000201c00 */
[----:B------:R-:W-:Y:S01]  /*0300*/  DFMA R12, R12, R8, R2 ;  /* 0x000000080c0c722b */ /* 0x000fe20000000002 */
[----:B------:R-:W-:Y:S01]  /*0310*/  LEA.HI R2, R16, R17, RZ, 0x1 ;  /* 0x0000001110027211 */ /* 0x000fe200078f08ff */
[----:B------:R-:W-:-:S04]  /*0320*/  IMAD R16, R15, -0x5, R10 ;  /* 0xfffffffb0f107824 */ /* 0x000fc800078e020a */
[----:B------:R-:W-:Y:S02]  /*0330*/  IMAD R2, R2, -0x5, R7 ;  /* 0xfffffffb02027824 */ /* 0x000fe400078e0207 */
[----:B------:R-:W3:Y:S02]  /*0340*/  I2F.F64 R16, R16 ;  /* 0x0000001000107312 */ /* 0x000ee40000201c00 */
[----:B------:R-:W-:-:S05]  /*0350*/  FFMA R3, RZ, 2.3125, R13 ;  /* 0x40140000ff037823 */ /* 0x000fca000000000d */
[----:B------:R-:W-:Y:S01]  /*0360*/  FSETP.GT.AND P0, PT, |R3|, 1.469367938527859385e-39, PT ;  /* 0x001000000300780b */ /* 0x000fe20003f04200 */
[----:B------:R-:W-:Y:S01]  /*0370*/  IMAD.MOV.U32 R3, RZ, RZ, 0x40140000 ;  /* 0x40140000ff037424 */ /* 0x000fe200078e00ff */
[----:B------:R1:W4:Y:S11]  /*0380*/  I2F.F64 R14, R2 ;  /* 0x00000002000e7312 */ /* 0x0003360000201c00 */
[----:B0123--:R-:W-:Y:S05]  /*0390*/  @P0 BRA P1, `(.L_x_1) ;  /* 0x0000000000100947 */ /* 0x00ffea0000800000 */
[----:B------:R-:W-:-:S07]  /*03a0*/  MOV R2, 0x3c0 ;  /* 0x000003c000027802 */ /* 0x000fce0000000f00 */
[----:B----4-:R-:W-:Y:S05]  /*03b0*/  CALL.REL.NOINC `($__internal_0_$__cuda_sm20_div_rn_f64_full) ;  /* 0x0000000800a87944 */ /* 0x010fea0003c00000 */
[----:B------:R-:W-:Y:S02]  /*03c0*/  IMAD.MOV.U32 R12, RZ, RZ, R6 ;  /* 0x000000ffff0c7224 */ /* 0x000fe400078e0006 */
[----:B------:R-:W-:-:S07]  /*03d0*/  IMAD.MOV.U32 R13, RZ, RZ, R7 ;  /* 0x000000ffff0d7224 */ /* 0x000fce00078e0007 */
.L_x_1:
[----:B------:R-:W-:Y:S05]  /*03e0*/  BSYNC.RECONVERGENT B0 ;  /* 0x0000000000007941 */ /* 0x000fea0003800200 */
.L_x_0:
[----:B------:R-:W0:Y:S01]  /*03f0*/  MUFU.RCP64H R5, 5 ;  /* 0x4014000000057908 */ /* 0x000e220000001800 */
[----:B------:R-:W-:Y:S02]  /*0400*/  HFMA2 R6, -RZ, RZ, 0, 0 ;  /* 0x00000000ff067431 */ /* 0x000fe400000001ff */
[----:B------:R-:W-:Y:S01]  /*0410*/  IMAD.MOV.U32 R7, RZ, RZ, 0x40140000 ;  /* 0x40140000ff077424 */ /* 0x000fe200078e00ff */
[----:B------:R-:W-:Y:S01]  /*0420*/  FSETP.GEU.AND P1, PT, |R21|, 6.5827683646048100446e-37, PT ;  /* 0x036000001500780b */ /* 0x000fe20003f2e200 */
[----:B------:R-:W-:Y:S01]  /*0430*/  IMAD.MOV.U32 R4, RZ, RZ, 0x1 ;  /* 0x00000001ff047424 */ /* 0x000fe200078e00ff */
[----:B------:R-:W-:Y:S01]  /*0440*/  BSSY.RECONVERGENT B0, `(.L_x_2) ;  /* 0x0000013000007945 */ /* 0x000fe20003800200 */
[----:B------:R-:W-:-:S04]  /*0450*/  DFMA R12, -R12, R12, RZ ;  /* 0x0000000c0c0c722b */ /* 0x000fc800000001ff */
[----:B0-----:R-:W-:-:S08]  /*0460*/  DFMA R8, R4, -R6, 1 ;  /* 0x3ff000000408742b */ /* 0x001fd00000000806 */
[----:B------:R-:W-:-:S08]  /*0470*/  DFMA R8, R8, R8, R8 ;  /* 0x000000080808722b */ /* 0x000fd00000000008 */
[----:B------:R-:W-:-:S08]  /*0480*/  DFMA R8, R4, R8, R4 ;  /* 0x000000080408722b */ /* 0x000fd00000000004 */
[----:B------:R-:W-:-:S08]  /*0490*/  DFMA R6, R8, -R6, 1 ;  /* 0x3ff000000806742b */ /* 0x000fd00000000806 */
[----:B------:R-:W-:-:S08]  /*04a0*/  DFMA R8, R8, R6, R8 ;  /* 0x000000060808722b */ /* 0x000fd00000000008 */
[----:B------:R-:W-:-:S08]  /*04b0*/  DMUL R4, R20, R8 ;  /* 0x0000000814047228 */ /* 0x000fd00000000000 */
[----:B------:R-:W-:-:S08]  /*04c0*/  DFMA R6, R4, -5, R20 ;  /* 0xc01400000406782b */ /* 0x000fd00000000014 */
[----:B------:R-:W-:-:S10]  /*04d0*/  DFMA R4, R8, R6, R4 ;  /* 0x000000060804722b */ /* 0x000fd40000000004 */
[----:B------:R-:W-:-:S05]  /*04e0*/  FFMA R2, RZ, 2.3125, R5 ;  /* 0x40140000ff027823 */ /* 0x000fca0000000005 */
[----:B------:R-:W-:-:S13]  /*04f0*/  FSETP.GT.AND P0, PT, |R2|, 1.469367938527859385e-39, PT ;  /* 0x001000000200780b */ /* 0x000fda0003f04200 */
[----:B------:R-:W-:Y:S05]  /*0500*/  @P0 BRA P1, `(.L_x_3) ;  /* 0x0000000000180947 */ /* 0x000fea0000800000 */
[----:B------:R-:W-:Y:S01]  /*0510*/  IMAD.MOV.U32 R4, RZ, RZ, R20 ;  /* 0x000000ffff047224 */ /* 0x000fe200078e0014 */
[----:B------:R-:W-:Y:S01]  /*0520*/  MOV R2, 0x550 ;  /* 0x0000055000027802 */ /* 0x000fe20000000f00 */
[----:B------:R-:W-:-:S07]  /*0530*/  IMAD.MOV.U32 R5, RZ, RZ, R21 ;  /* 0x000000ffff057224 */ /* 0x000fce00078e0015 */
[----:B----4-:R-:W-:Y:S05]  /*0540*/  CALL.REL.NOINC `($__internal_0_$__cuda_sm20_div_rn_f64_full) ;  /* 0x0000000800447944 */ /* 0x010fea0003c00000 */
[----:B------:R-:W-:Y:S01]  /*0550*/  IMAD.MOV.U32 R4, RZ, RZ, R6 ;  /* 0x000000ffff047224 */ /* 0x000fe200078e0006 */
[----:B------:R-:W-:-:S07]  /*0560*/  MOV R5, R7 ;  /* 0x0000000700057202 */ /* 0x000fce0000000f00 */
.L_x_3:
[----:B------:R-:W-:Y:S05]  /*0570*/  BSYNC.RECONVERGENT B0 ;  /* 0x0000000000007941 */ /* 0x000fea0003800200 */
.L_x_2:
[----:B------:R-:W0:Y:S01]  /*0580*/  MUFU.RCP64H R7, 5 ;  /* 0x4014000000077908 */ /* 0x000e220000001800 */
[----:B------:R-:W-:Y:S01]  /*0590*/  IMAD.MOV.U32 R8, RZ, RZ, 0x0 ;  /* 0x00000000ff087424 */ /* 0x000fe200078e00ff */
[----:B------:R-:W-:Y:S01]  /*05a0*/  FSETP.GEU.AND P1, PT, |R19|, 6.5827683646048100446e-37, PT ;  /* 0x036000001300780b */ /* 0x000fe20003f2e200 */
[----:B------:R-:W-:Y:S01]  /*05b0*/  IMAD.MOV.U32 R9, RZ, RZ, 0x40140000 ;  /* 0x40140000ff097424 */ /* 0x000fe200078e00ff */
[----:B------:R-:W-:Y:S01]  /*05c0*/  BSSY.RECONVERGENT B0, `(.L_x_4) ;  /* 0x0000012000007945 */ /* 0x000fe20003800200 */
[----:B------:R-:W-:Y:S01]  /*05d0*/  IMAD.MOV.U32 R6, RZ, RZ, 0x1 ;  /* 0x00000001ff067424 */ /* 0x000fe200078e00ff */
[----:B------:R-:W-:-:S05]  /*05e0*/  DFMA R12, -R4, R4, R12 ;  /* 0x00000004040c722b */ /* 0x000fca000000010c */
        /* <DEDUP_REMOVED lines=15> */
.L_x_5:
[----:B------:R-:W-:Y:S05]  /*06e0*/  BSYNC.RECONVERGENT B0 ;  /* 0x0000000000007941 */ /* 0x000fea0003800200 */
.L_x_4:
[----:B------:R-:W0:Y:S01]  /*06f0*/  MUFU.RCP64H R5, 5 ;  /* 0x4014000000057908 */ /* 0x000e220000001800 */
[----:B------:R-:W-:Y:S01]  /*0700*/  MOV R8, 0x0 ;  /* 0x0000000000087802 */ /* 0x000fe20000000f00 */
[----:B------:R-:W-:Y:S01]  /*0710*/  IMAD.MOV.U32 R9, RZ, RZ, 0x40140000 ;  /* 0x40140000ff097424 */ /* 0x000fe200078e00ff */
[----:B------:R-:W-:Y:S01]  /*0720*/  FSETP.GEU.AND P1, PT, |R17|, 6.5827683646048100446e-37, PT ;  /* 0x036000001100780b */ /* 0x000fe20003f2e200 */
[----:B------:R-:W-:Y:S01]  /*0730*/  IMAD.MOV.U32 R4, RZ, RZ, 0x1 ;  /* 0x00000001ff047424 */ /* 0x000fe200078e00ff */
[----:B------:R-:W-:Y:S01]  /*0740*/  BSSY.RECONVERGENT B0, `(.L_x_6) ;  /* 0x0000013000007945 */ /* 0x000fe20003800200 */
[----:B------:R-:W-:-:S04]  /*0750*/  DFMA R12, -R6, R6, R12 ;  /* 0x00000006060c722b */ /* 0x000fc8000000010c */
        /* <DEDUP_REMOVED lines=17> */
.L_x_7:
[----:B------:R-:W-:Y:S05]  /*0870*/  BSYNC.RECONVERGENT B0 ;  /* 0x0000000000007941 */ /* 0x000fea0003800200 */
.L_x_6:
[----:B------:R-:W0:Y:S01]  /*0880*/  MUFU.RCP64H R7, 5 ;  /* 0x4014000000077908 */ /* 0x000e220000001800 */
[----:B------:R-:W-:Y:S01]  /*0890*/  IMAD.MOV.U32 R8, RZ, RZ, 0x0 ;  /* 0x00000000ff087424 */ /* 0x000fe200078e00ff */
[----:B----4-:R-:W-:Y:S01]  /*08a0*/  FSETP.GEU.AND P1, PT, |R15|, 6.5827683646048100446e-37, PT ;  /* 0x036000000f00780b */ /* 0x010fe20003f2e200 */
        /* <DEDUP_REMOVED lines=18> */
[----:B------:R-:W-:Y:S05]  /*09d0*/  CALL.REL.NOINC `($__internal_0_$__cuda_sm20_div_rn_f64_full) ;  /* 0x0000000400207944 */ /* 0x000fea0003c00000 */
.L_x_9:
[----:B------:R-:W-:Y:S05]  /*09e0*/  BSYNC.RECONVERGENT B0 ;  /* 0x0000000000007941 */ /* 0x000fea0003800200 */
.L_x_8:
[----:B------:R-:W-:Y:S01]  /*09f0*/  DFMA R12, -R6, R6, R12 ;  /* 0x00000006060c722b */ /* 0x000fe2000000010c */
[----:B------:R-:W-:Y:S01]  /*0a00*/  MOV R4, 0x652b82fe ;  /* 0x652b82fe00047802 */ /* 0x000fe20000000f00 */
[----:B------:R-:W-:Y:S01]  /*0a10*/  IMAD.MOV.U32 R5, RZ, RZ, 0x3ff71547 ;  /* 0x3ff71547ff057424 */ /* 0x000fe200078e00ff */
[----:B------:R-:W-:Y:S01]  /*0a20*/  UMOV UR4, 0xfefa39ef ;  /* 0xfefa39ef00047882 */ /* 0x000fe20000000000 */
[----:B------:R-:W-:Y:S01]  /*0a30*/  UMOV UR5, 0x3fe62e42 ;  /* 0x3fe62e4200057882 */ /* 0x000fe20000000000 */
[----:B------:R-:W-:Y:S03]  /*0a40*/  BSSY.RECONVERGENT B0, `(.L_x_10) ;  /* 0x0000038000007945 */ /* 0x000fe60003800200 */
[----:B------:R-:W-:Y:S02]  /*0a50*/  DFMA R4, R12, R4, 6.75539944105574400000e+15 ;  /* 0x433800000c04742b */ /* 0x000fe40000000004 */
[----:B------:R-:W-:-:S06]  /*0a60*/  FSETP.GEU.AND P0, PT, |R13|, 4.1917929649353027344, PT ;  /* 0x4086232b0d00780b */ /* 0x000fcc0003f0e200 */
[----:B------:R-:W-:-:S08]  /*0a70*/  DADD R2, R4, -6.75539944105574400000e+15 ;  /* 0xc338000004027429 */ /* 0x000fd00000000000 */
[----:B------:R-:W-:Y:S01]  /*0a80*/  DFMA R6, R2, -UR4, R12 ;  /* 0x8000000402067c2b */ /* 0x000fe2000800000c */
[----:B------:R-:W-:Y:S01]  /*0a90*/  UMOV UR4, 0x3b39803f ;  /* 0x3b39803f00047882 */ /* 0x000fe20000000000 */
[----:B------:R-:W-:-:S06]  /*0aa0*/  UMOV UR5, 0x3c7abc9e ;  /* 0x3c7abc9e00057882 */ /* 0x000fcc0000000000 */
[----:B------:R-:W-:Y:S01]  /*0ab0*/  DFMA R2, R2, -UR4, R6 ;  /* 0x8000000402027c2b */ /* 0x000fe20008000006 */
[----:B------:R-:W-:Y:S01]  /*0ac0*/  UMOV UR4, 0x69ce2bdf ;  /* 0x69ce2bdf00047882 */ /* 0x000fe20000000000 */
[----:B------:R-:W-:Y:S01]  /*0ad0*/  IMAD.MOV.U32 R6, RZ, RZ, -0x35dec16 ;  /* 0xfca213eaff067424 */ /* 0x000fe200078e00ff */
[----:B------:R-:W-:Y:S01]  /*0ae0*/  UMOV UR5, 0x3e5ade15 ;  /* 0x3e5ade1500057882 */ /* 0x000fe20000000000 */
[----:B------:R-:W-:-:S06]  /*0af0*/  IMAD.MOV.U32 R7, RZ, RZ, 0x3e928af3 ;  /* 0x3e928af3ff077424 */ /* 0x000fcc00078e00ff */
[----:B------:R-:W-:Y:S01]  /*0b00*/  DFMA R6, R2, UR4, R6 ;  /* 0x0000000402067c2b */ /* 0x000fe20008000006 */
[----:B------:R-:W-:Y:S01]  /*0b10*/  UMOV UR4, 0x62401315 ;  /* 0x6240131500047882 */ /* 0x000fe20000000000 */
[----:B------:R-:W-:-:S06]  /*0b20*/  UMOV UR5, 0x3ec71dee ;  /* 0x3ec71dee00057882 */ /* 0x000fcc0000000000 */
[----:B------:R-:W-:Y:S01]  /*0b30*/  DFMA R6, R2, R6, UR4 ;  /* 0x0000000402067e2b */ /* 0x000fe20008000006 */
        /* <DEDUP_REMOVED lines=20> */
[C---:B------:R-:W-:Y:S01]  /*0c80*/  DFMA R6, R2.reuse, R6, UR4 ;  /* 0x0000000402067e2b */ /* 0x040fe20008000006 */
[----:B------:R-:W0:Y:S07]  /*0c90*/  LDCU.64 UR4, c[0x0][0x358] ;  /* 0x00006b00ff0477ac */ /* 0x000e2e0008000a00 */
[----:B------:R-:W-:-:S08]  /*0ca0*/  DFMA R6, R2, R6, 1 ;  /* 0x3ff000000206742b */ /* 0x000fd00000000006 */
[----:B------:R-:W-:-:S10]  /*0cb0*/  DFMA R6, R2, R6, 1 ;  /* 0x3ff000000206742b */ /* 0x000fd40000000006 */
[----:B------:R-:W-:Y:S02]  /*0cc0*/  IMAD R3, R4, 0x100000, R7 ;  /* 0x0010000004037824 */ /* 0x000fe400078e0207 */
[----:B------:R-:W-:Y:S01]  /*0cd0*/  IMAD.MOV.U32 R2, RZ, RZ, R6 ;  /* 0x000000ffff027224 */ /* 0x000fe200078e0006 */
[----:B0-----:R-:W-:Y:S06]  /*0ce0*/  @!P0 BRA `(.L_x_11) ;  /* 0x0000000000348947 */ /* 0x001fec0003800000 */
[----:B------:R-:W-:Y:S01]  /*0cf0*/  FSETP.GEU.AND P1, PT, |R13|, 4.2275390625, PT ;  /* 0x408748000d00780b */ /* 0x000fe20003f2e200 */
[C---:B------:R-:W-:Y:S02]  /*0d00*/  DADD R8, R12.reuse, +INF ;  /* 0x7ff000000c087429 */ /* 0x040fe40000000000 */
[----:B------:R-:W-:-:S08]  /*0d10*/  DSETP.GEU.AND P0, PT, R12, RZ, PT ;  /* 0x000000ff0c00722a */ /* 0x000fd00003f0e000 */
[----:B------:R-:W-:Y:S02]  /*0d20*/  FSEL R3, R9, RZ, P0 ;  /* 0x000000ff09037208 */ /* 0x000fe40000000000 */
[----:B------:R-:W-:-:S04]  /*0d30*/  @!P1 LEA.HI R2, R4, R4, RZ, 0x1 ;  /* 0x0000000404029211 */ /* 0x000fc800078f08ff */
[----:B------:R-:W-:Y:S02]  /*0d40*/  @!P1 SHF.R.S32.HI R5, RZ, 0x1, R2 ;  /* 0x00000001ff059819 */ /* 0x000fe40000011402 */
[----:B------:R-:W-:Y:S02]  /*0d50*/  FSEL R2, R8, RZ, P0 ;  /* 0x000000ff08027208 */ /* 0x000fe40000000000 */
[----:B------:R-:W-:Y:S01]  /*0d60*/  @!P1 IADD3 R4, PT, PT, R4, -R5, RZ ;  /* 0x8000000504049210 */ /* 0x000fe20007ffe0ff */
[----:B------:R-:W-:-:S03]  /*0d70*/  @!P1 IMAD R5, R5, 0x100000, R7 ;  /* 0x0010000005059824 */ /* 0x000fc600078e0207 */
[----:B------:R-:W-:Y:S01]  /*0d80*/  @!P1 LEA R7, R4, 0x3ff00000, 0x14 ;  /* 0x3ff0000004079811 */ /* 0x000fe200078ea0ff */
[----:B------:R-:W-:Y:S02]  /*0d90*/  @!P1 IMAD.MOV.U32 R4, RZ, RZ, R6 ;  /* 0x000000ffff049224 */ /* 0x000fe400078e0006 */
[----:B------:R-:W-:-:S06]  /*0da0*/  @!P1 IMAD.MOV.U32 R6, RZ, RZ, RZ ;  /* 0x000000ffff069224 */ /* 0x000fcc00078e00ff */
[----:B------:R-:W-:-:S11]  /*0db0*/  @!P1 DMUL R2, R4, R6 ;  /* 0x0000000604029228 */ /* 0x000fd60000000000 */
.L_x_11:
[----:B------:R-:W-:Y:S05]  /*0dc0*/  BSYNC.RECONVERGENT B0 ;  /* 0x0000000000007941 */ /* 0x000fea0003800200 */
.L_x_10:
[----:B------:R-:W-:-:S07]  /*0dd0*/  MOV R4, 0xdf0 ;  /* 0x00000df000047802 */ /* 0x000fce0000000f00 */
[----:B------:R-:W-:Y:S05]  /*0de0*/  CALL.REL.NOINC `($_Z11simpson_intPd$__internal_accurate_pow) ;  /* 0x0000000400a07944 */ /* 0x000fea0003c00000 */
[----:B------:R-:W0:Y:S01]  /*0df0*/  LDC.64 R6, c[0x0][0x380] ;  /* 0x0000e000ff067b82 */ /* 0x000e220000000a00 */
[----:B------:R-:W-:Y:S02]  /*0e00*/  IMAD.MOV.U32 R4, RZ, RZ, R8 ;  /* 0x000000ffff047224 */ /* 0x000fe400078e0008 */
[----:B------:R-:W-:-:S06]  /*0e10*/  IMAD.MOV.U32 R5, RZ, RZ, R9 ;  /* 0x000000ffff057224 */ /* 0x000fcc00078e0009 */
[----:B------:R-:W-:Y:S01]  /*0e20*/  DFMA R4, R4, R2, RZ ;  /* 0x000000020404722b */ /* 0x000fe200000000ff */
[----:B0-----:R-:W-:-:S06]  /*0e30*/  IMAD.WIDE.U32 R2, R0, 0x8, R6 ;  /* 0x0000000800027825 */ /* 0x001fcc00078e0006 */
[----:B------:R-:W-:Y:S01]  /*0e40*/  STG.E.64 desc[UR4][R2.64], R4 ;  /* 0x0000000402007986 */ /* 0x000fe2000c101b04 */
[----:B------:R-:W-:Y:S05]  /*0e50*/  EXIT ;  /* 0x000000000000794d */ /* 0x000fea0003800000 */
        .weak           $__internal_0_$__cuda_sm20_div_rn_f64_full
        .type           $__internal_0_$__cuda_sm20_div_rn_f64_full,@function
        .size           $__internal_0_$__cuda_sm20_div_rn_f64_full,($_Z11simpson_intPd$__internal_accurate_pow - $__internal_0_$__cuda_sm20_div_rn_f64_full)
$__internal_0_$__cuda_sm20_div_rn_f64_full:
[----:B------:R-:W-:Y:S01]  /*0e60*/  IMAD.MOV.U32 R11, RZ, RZ, R5 ;  /* 0x000000ffff0b7224 */ /* 0x000fe200078e0005 */
[----:B------:R-:W-:Y:S01]  /*0e70*/  FSETP.GEU.AND P0, PT, |R3|, 1.469367938527859385e-39, PT ;  /* 0x001000000300780b */ /* 0x000fe20003f0e200 */
[----:B------:R-:W-:Y:S01]  /*0e80*/  IMAD.MOV.U32 R9, RZ, RZ, R3 ;  /* 0x000000ffff097224 */ /* 0x000fe200078e0003 */
[----:B------:R-:W-:Y:S01]  /*0e90*/  MOV R10, R4 ;  /* 0x00000004000a7202 */ /* 0x000fe20000000f00 */
[----:B------:R-:W-:Y:S01]  /*0ea0*/  IMAD.U32 R8, RZ, RZ, UR4 ;  /* 0x00000004ff087e24 */ /* 0x000fe2000f8e00ff */
[----:B------:R-:W-:Y:S01]  /*0eb0*/  FSETP.GEU.AND P2, PT, |R11|, 1.469367938527859385e-39, PT ;  /* 0x001000000b00780b */ /* 0x000fe20003f4e200 */
[----:B------:R-:W-:Y:S01]  /*0ec0*/  IMAD.U32 R6, RZ, RZ, UR4 ;  /* 0x00000004ff067e24 */ /* 0x000fe2000f8e00ff */
[C---:B------:R-:W-:Y:S01]  /*0ed0*/  LOP3.LUT R4, R3.reuse, 0x800fffff, RZ, 0xc0, !PT ;  /* 0x800fffff03047812 */ /* 0x040fe200078ec0ff */
[----:B------:R-:W-:Y:S01]  /*0ee0*/  IMAD.MOV.U32 R28, RZ, RZ, 0x1 ;  /* 0x00000001ff1c7424 */ /* 0x000fe200078e00ff */
[----:B------:R-:W-:Y:S01]  /*0ef0*/  LOP3.LUT R27, R3, 0x7ff00000, RZ, 0xc0, !PT ;  /* 0x7ff00000031b7812 */ /* 0x000fe200078ec0ff */
[----:B------:R-:W-:Y:S01]  /*0f00*/  BSSY.RECONVERGENT B1, `(.L_x_12) ;  /* 0x0000051000017945 */ /* 0x000fe20003800200 */
[----:B------:R-:W-:-:S02]  /*0f10*/  LOP3.LUT R7, R4, 0x3ff00000, RZ, 0xfc, !PT ;  /* 0x3ff0000004077812 */ /* 0x000fc400078efcff */
[----:B------:R-:W-:Y:S01]  /*0f20*/  LOP3.LUT R4, R11, 0x7ff00000, RZ, 0xc0, !PT ;  /* 0x7ff000000b047812 */ /* 0x000fe200078ec0ff */
[----:B------:R-:W-:-:S03]  /*0f30*/  @!P0 DMUL R6, R8, 8.98846567431157953865e+307 ;  /* 0x7fe0000008068828 */ /* 0x000fc60000000000 */
[C---:B------:R-:W-:Y:S01]  /*0f40*/  ISETP.GE.U32.AND P1, PT, R4.reuse, R27, PT ;  /* 0x0000001b0400720c */ /* 0x040fe20003f26070 */
[----:B------:R-:W-:Y:S01]  /*0f50*/  @!P2 IMAD.MOV.U32 R24, RZ, RZ, RZ ;  /* 0x000000ffff18a224 */ /* 0x000fe200078e00ff */
[----:B------:R-:W-:Y:S01]  /*0f60*/  @!P2 LOP3.LUT R5, R9, 0x7ff00000, RZ, 0xc0, !PT ;  /* 0x7ff000000905a812 */ /* 0x000fe200078ec0ff */
[----:B------:R-:W0:Y:S01]  /*0f70*/  MUFU.RCP64H R29, R7 ;  /* 0x00000007001d7308 */ /* 0x000e220000001800 */
[----:B------:R-:W-:Y:S02]  /*0f80*/  IMAD.MOV.U32 R26, RZ, RZ, R4 ;  /* 0x000000ffff1a7224 */ /* 0x000fe400078e0004 */
[----:B------:R-:W-:Y:S01]  /*0f90*/  @!P2 ISETP.GE.U32.AND P3, PT, R4, R5, PT ;  /* 0x000000050400a20c */ /* 0x000fe20003f66070 */
[----:B------:R-:W-:Y:S01]  /*0fa0*/  IMAD.MOV.U32 R5, RZ, RZ, 0x1ca00000 ;  /* 0x1ca00000ff057424 */ /* 0x000fe200078e00ff */
[----:B------:R-:W-:-:S04]  /*0fb0*/  @!P0 LOP3.LUT R27, R7, 0x7ff00000, RZ, 0xc0, !PT ;  /* 0x7ff00000071b8812 */ /* 0x000fc800078ec0ff */
[C---:B------:R-:W-:Y:S02]  /*0fc0*/  @!P2 SEL R25, R5.reuse, 0x63400000, !P3 ;  /* 0x634000000519a807 */ /* 0x040fe40005800000 */
[----:B------:R-:W-:Y:S02]  /*0fd0*/  SEL R23, R5, 0x63400000, !P1 ;  /* 0x6340000005177807 */ /* 0x000fe40004800000 */
[--C-:B------:R-:W-:Y:S02]  /*0fe0*/  @!P2 LOP3.LUT R22, R25, 0x80000000, R11.reuse, 0xf8, !PT ;  /* 0x800000001916a812 */ /* 0x100fe400078ef80b */
[----:B------:R-:W-:Y:S02]  /*0ff0*/  LOP3.LUT R23, R23, 0x800fffff, R11, 0xf8, !PT ;  /* 0x800fffff17177812 */ /* 0x000fe400078ef80b */
[----:B------:R-:W-:Y:S02]  /*1000*/  @!P2 LOP3.LUT R25, R22, 0x100000, RZ, 0xfc, !PT ;  /* 0x001000001619a812 */ /* 0x000fe400078efcff */
[----:B------:R-:W-:-:S06]  /*1010*/  MOV R22, R10 ;  /* 0x0000000a00167202 */ /* 0x000fcc0000000f00 */
[----:B------:R-:W-:Y:S02]  /*1020*/  @!P2 DFMA R22, R22, 2, -R24 ;  /* 0x400000001616a82b */ /* 0x000fe40000000818 */
[----:B0-----:R-:W-:-:S08]  /*1030*/  DFMA R24, R28, -R6, 1 ;  /* 0x3ff000001c18742b */ /* 0x001fd00000000806 */
[----:B------:R-:W-:Y:S01]  /*1040*/  DFMA R24, R24, R24, R24 ;  /* 0x000000181818722b */ /* 0x000fe20000000018 */
[----:B------:R-:W-:-:S07]  /*1050*/  @!P2 LOP3.LUT R26, R23, 0x7ff00000, RZ, 0xc0, !PT ;  /* 0x7ff00000171aa812 */ /* 0x000fce00078ec0ff */
[----:B------:R-:W-:-:S08]  /*1060*/  DFMA R28, R28, R24, R28 ;  /* 0x000000181c1c722b */ /* 0x000fd0000000001c */
[----:B------:R-:W-:-:S08]  /*1070*/  DFMA R30, R28, -R6, 1 ;  /* 0x3ff000001c1e742b */ /* 0x000fd00000000806 */
[----:B------:R-:W-:-:S08]  /*1080*/  DFMA R30, R28, R30, R28 ;  /* 0x0000001e1c1e722b */ /* 0x000fd0000000001c */
[----:B------:R-:W-:-:S08]  /*1090*/  DMUL R28, R30, R22 ;  /* 0x000000161e1c7228 */ /* 0x000fd00000000000 */
[----:B------:R-:W-:-:S08]  /*10a0*/  DFMA R24, R28, -R6, R22 ;  /* 0x800000061c18722b */ /* 0x000fd00000000016 */
[----:B------:R-:W-:Y:S01]  /*10b0*/  DFMA R24, R30, R24, R28 ;  /* 0x000000181e18722b */ /* 0x000fe2000000001c */
[----:B------:R-:W-:-:S05]  /*10c0*/  VIADD R28, R26, 0xffffffff ;  /* 0xffffffff1a1c7836 */ /* 0x000fca0000000000 */
[----:B------:R-:W-:Y:S01]  /*10d0*/  ISETP.GT.U32.AND P0, PT, R28, 0x7feffffe, PT ;  /* 0x7feffffe1c00780c */ /* 0x000fe20003f04070 */
[----:B------:R-:W-:-:S05]  /*10e0*/  VIADD R28, R27, 0xffffffff ;  /* 0xffffffff1b1c7836 */ /* 0x000fca0000000000 */
[----:B------:R-:W-:-:S13]  /*10f0*/  ISETP.GT.U32.OR P0, PT, R28, 0x7feffffe, P0 ;  /* 0x7feffffe1c00780c */ /* 0x000fda0000704470 */
[----:B------:R-:W-:Y:S05]  /*1100*/  @P0 BRA `(.L_x_13) ;  /* 0x00000000006c0947 */ /* 0x000fea0003800000 */
[----:B------:R-:W-:-:S04]  /*1110*/  LOP3.LUT R11, R9, 0x7ff00000, RZ, 0xc0, !PT ;  /* 0x7ff00000090b7812 */ /* 0x000fc800078ec0ff */
[CC--:B------:R-:W-:Y:S02]  /*1120*/  VIADDMNMX R10, R4.reuse, -R11.reuse, 0xb9600000, !PT ;  /* 0xb9600000040a7446 */ /* 0x0c0fe4000780090b */
[----:B------:R-:W-:Y:S02]  /*1130*/  ISETP.GE.U32.AND P0, PT, R4, R11, PT ;  /* 0x0000000b0400720c */ /* 0x000fe40003f06070 */
[----:B------:R-:W-:Y:S01]  /*1140*/  VIMNMX R4, PT, PT, R10, 0x46a00000, PT ;  /* 0x46a000000a047848 */ /* 0x000fe20003fe0100 */
[----:B------:R-:W-:Y:S01]  /*1150*/  IMAD.MOV.U32 R10, RZ, RZ, RZ ;  /* 0x000000ffff0a7224 */ /* 0x000fe200078e00ff */
[----:B------:R-:W-:-:S04]  /*1160*/  SEL R5, R5, 0x63400000, !P0 ;  /* 0x6340000005057807 */ /* 0x000fc80004000000 */
[----:B------:R-:W-:-:S05]  /*1170*/  IADD3 R4, PT, PT, -R5, R4, RZ ;  /* 0x0000000405047210 */ /* 0x000fca0007ffe1ff */
[----:B------:R-:W-:-:S06]  /*1180*/  VIADD R11, R4, 0x7fe00000 ;  /* 0x7fe00000040b7836 */ /* 0x000fcc0000000000 */
[----:B------:R-:W-:-:S10]  /*1190*/  DMUL R28, R24, R10 ;  /* 0x0000000a181c7228 */ /* 0x000fd40000000000 */
[----:B------:R-:W-:-:S13]  /*11a0*/  FSETP.GTU.AND P0, PT, |R29|, 1.469367938527859385e-39, PT ;  /* 0x001000001d00780b */ /* 0x000fda0003f0c200 */
[----:B------:R-:W-:Y:S05]  /*11b0*/  @P0 BRA `(.L_x_14) ;  /* 0x0000000000940947 */ /* 0x000fea0003800000 */
[----:B------:R-:W-:Y:S01]  /*11c0*/  DFMA R6, R24, -R6, R22 ;  /* 0x800000061806722b */ /* 0x000fe20000000016 */
[----:B------:R-:W-:-:S09]  /*11d0*/  IMAD.MOV.U32 R10, RZ, RZ, RZ ;  /* 0x000000ffff0a7224 */ /* 0x000fd200078e00ff */
[C---:B------:R-:W-:Y:S02]  /*11e0*/  FSETP.NEU.AND P0, PT, R7.reuse, RZ, PT ;  /* 0x000000ff0700720b */ /* 0x040fe40003f0d000 */
[----:B------:R-:W-:-:S04]  /*11f0*/  LOP3.LUT R5, R7, 0x80000000, R9, 0x48, !PT ;  /* 0x8000000007057812 */ /* 0x000fc800078e4809 */
[----:B------:R-:W-:-:S07]  /*1200*/  LOP3.LUT R11, R5, R11, RZ, 0xfc, !PT ;  /* 0x0000000b050b7212 */ /* 0x000fce00078efcff */
[----:B------:R-:W-:Y:S05]  /*1210*/  @!P0 BRA `(.L_x_14) ;  /* 0x00000000007c8947 */ /* 0x000fea0003800000 */
[----:B------:R-:W-:Y:S01]  /*1220*/  IMAD.MOV R7, RZ, RZ, -R4 ;  /* 0x000000ffff077224 */ /* 0x000fe200078e0a04 */
[----:B------:R-:W-:Y:S01]  /*1230*/  DMUL.RP R10, R24, R10 ;  /* 0x0000000a180a7228 */ /* 0x000fe20000008000 */
[----:B------:R-:W-:-:S06]  /*1240*/  IMAD.MOV.U32 R6, RZ, RZ, RZ ;  /* 0x000000ffff067224 */ /* 0x000fcc00078e00ff */
[----:B------:R-:W-:-:S03]  /*1250*/  DFMA R6, R28, -R6, R24 ;  /* 0x800000061c06722b */ /* 0x000fc60000000018 */
[----:B------:R-:W-:-:S03]  /*1260*/  LOP3.LUT R5, R11, R5, RZ, 0x3c, !PT ;  /* 0x000000050b057212 */ /* 0x000fc600078e3cff */
[----:B------:R-:W-:-:S04]  /*1270*/  IADD3 R6, PT, PT, -R4, -0x43300000, RZ ;  /* 0xbcd0000004067810 */ /* 0x000fc80007ffe1ff */
[----:B------:R-:W-:-:S04]  /*1280*/  FSETP.NEU.AND P0, PT, |R7|, R6, PT ;  /* 0x000000060700720b */ /* 0x000fc80003f0d200 */
[----:B------:R-:W-:Y:S02]  /*1290*/  FSEL R28, R10, R28, !P0 ;  /* 0x0000001c0a1c7208 */ /* 0x000fe40004000000 */
[----:B------:R-:W-:Y:S01]  /*12a0*/  FSEL R29, R5, R29, !P0 ;  /* 0x0000001d051d7208 */ /* 0x000fe20004000000 */
[----:B------:R-:W-:Y:S06]  /*12b0*/  BRA `(.L_x_14) ;  /* 0x0000000000547947 */ /* 0x000fec0003800000 */
.L_x_13:
[----:B------:R-:W-:-:S14]  /*12c0*/  DSETP.NAN.AND P0, PT, R10, R10, PT ;  /* 0x0000000a0a00722a */ /* 0x000fdc0003f08000 */
[----:B------:R-:W-:Y:S05]  /*12d0*/  @P0 BRA `(.L_x_15) ;  /* 0x0000000000440947 */ /* 0x000fea0003800000 */
[----:B------:R-:W-:-:S14]  /*12e0*/  DSETP.NAN.AND P0, PT, R8, R8, PT ;  /* 0x000000080800722a */ /* 0x000fdc0003f08000 */
[----:B------:R-:W-:Y:S05]  /*12f0*/  @P0 BRA `(.L_x_16) ;  /* 0x0000000000300947 */ /* 0x000fea0003800000 */
[----:B------:R-:W-:Y:S01]  /*1300*/  ISETP.NE.AND P0, PT, R26, R27, PT ;  /* 0x0000001b1a00720c */ /* 0x000fe20003f05270 */
[----:B------:R-:W-:Y:S01]  /*1310*/  IMAD.MOV.U32 R29, RZ, RZ, -0x80000 ;  /* 0xfff80000ff1d7424 */ /* 0x000fe200078e00ff */
[----:B------:R-:W-:-:S11]  /*1320*/  MOV R28, 0x0 ;  /* 0x00000000001c7802 */ /* 0x000fd60000000f00 */
[----:B------:R-:W-:Y:S05]  /*1330*/  @!P0 BRA `(.L_x_14) ;  /* 0x0000000000348947 */ /* 0x000fea0003800000 */
[----:B------:R-:W-:Y:S02]  /*1340*/  ISETP.NE.AND P0, PT, R26, 0x7ff00000, PT ;  /* 0x7ff000001a00780c */ /* 0x000fe40003f05270 */
[----:B------:R-:W-:Y:S02]  /*1350*/  LOP3.LUT R29, R11, 0x80000000, R9, 0x48, !PT ;  /* 0x800000000b1d7812 */ /* 0x000fe400078e4809 */
[----:B------:R-:W-:-:S13]  /*1360*/  ISETP.EQ.OR P0, PT, R27, RZ, !P0 ;  /* 0x000000ff1b00720c */ /* 0x000fda0004702670 */
[----:B------:R-:W-:Y:S01]  /*1370*/  @P0 LOP3.LUT R4, R29, 0x7ff00000, RZ, 0xfc, !PT ;  /* 0x7ff000001d040812 */ /* 0x000fe200078efcff */
[----:B------:R-:W-:Y:S02]  /*1380*/  @!P0 IMAD.MOV.U32 R28, RZ, RZ, RZ ;  /* 0x000000ffff1c8224 */ /* 0x000fe400078e00ff */
[----:B------:R-:W-:Y:S02]  /*1390*/  @P0 IMAD.MOV.U32 R28, RZ, RZ, RZ ;  /* 0x000000ffff1c0224 */ /* 0x000fe400078e00ff */
[----:B------:R-:W-:Y:S01]  /*13a0*/  @P0 IMAD.MOV.U32 R29, RZ, RZ, R4 ;  /* 0x000000ffff1d0224 */ /* 0x000fe200078e0004 */
[----:B------:R-:W-:Y:S06]  /*13b0*/  BRA `(.L_x_14) ;  /* 0x0000000000147947 */ /* 0x000fec0003800000 */
.L_x_16:
[----:B------:R-:W-:Y:S01]  /*13c0*/  LOP3.LUT R29, R9, 0x80000, RZ, 0xfc, !PT ;  /* 0x00080000091d7812 */ /* 0x000fe200078efcff */
[----:B------:R-:W-:Y:S01]  /*13d0*/  IMAD.MOV.U32 R28, RZ, RZ, R8 ;  /* 0x000000ffff1c7224 */ /* 0x000fe200078e0008 */
[----:B------:R-:W-:Y:S06]  /*13e0*/  BRA `(.L_x_14) ;  /* 0x0000000000087947 */ /* 0x000fec0003800000 */
.L_x_15:
[----:B------:R-:W-:Y:S02]  /*13f0*/  LOP3.LUT R29, R11, 0x80000, RZ, 0xfc, !PT ;  /* 0x000800000b1d7812 */ /* 0x000fe400078efcff */
[----:B------:R-:W-:-:S07]  /*1400*/  MOV R28, R10 ;  /* 0x0000000a001c7202 */ /* 0x000fce0000000f00 */
.L_x_14:
[----:B------:R-:W-:Y:S05]  /*1410*/  BSYNC.RECONVERGENT B1 ;  /* 0x0000000000017941 */ /* 0x000fea0003800200 */
.L_x_12:
[----:B------:R-:W-:Y:S02]  /*1420*/  IMAD.MOV.U32 R4, RZ, RZ, R2 ;  /* 0x000000ffff047224 */ /* 0x000fe400078e0002 */
[----:B------:R-:W-:Y:S02]  /*1430*/  IMAD.MOV.U32 R5, RZ, RZ, 0x0 ;  /* 0x00000000ff057424 */ /* 0x000fe400078e00ff */
[----:B------:R-:W-:Y:S02]  /*1440*/  IMAD.MOV.U32 R6, RZ, RZ, R28 ;  /* 0x000000ffff067224 */ /* 0x000fe400078e001c */
[----:B------:R-:W-:Y:S01]  /*1450*/  IMAD.MOV.U32 R7, RZ, RZ, R29 ;  /* 0x000000ffff077224 */ /* 0x000fe200078e001d */
[----:B------:R-:W-:Y:S06]  /*1460*/  RET.REL.NODEC R4 `(_Z11simpson_intPd) ;  /* 0xffffffe804e47950 */ /* 0x000fec0003c3ffff */
        .type           $_Z11simpson_intPd$__internal_accurate_pow,@function
        .size           $_Z11simpson_intPd$__internal_accurate_pow,(.L_x_20 - $_Z11simpson_intPd$__internal_accurate_pow)
$_Z11simpson_intPd$__internal_accurate_pow:
[----:B------:R-:W0:Y:S01]  /*1470*/  MUFU.RCP64H R9, 1.799999237060546875 ;  /* 0x3ffccccc00097908 */ /* 0x000e220000001800 */
[----:B------:R-:W-:Y:S01]  /*1480*/  IMAD.MOV.U32 R6, RZ, RZ, -0x33333333 ;  /* 0xcccccccdff067424 */ /* 0x000fe200078e00ff */
[----:B------:R-:W-:Y:S01]  /*1490*/  MOV R7, 0x3ffccccc ;  /* 0x3ffccccc00077802 */ /* 0x000fe20000000f00 */
[----:B------:R-:W-:Y:S01]  /*14a0*/  IMAD.MOV.U32 R8, RZ, RZ, RZ ;  /* 0x000000ffff087224 */ /* 0x000fe200078e00ff */
[----:B------:R-:W-:Y:S01]  /*14b0*/  UMOV UR6, 0x99999998 ;  /* 0x9999999800067882 */ /* 0x000fe20000000000 */
[----:B------:R-:W-:Y:S01]  /*14c0*/  UMOV UR7, 0x3fc99999 ;  /* 0x3fc9999900077882 */ /* 0x000fe20000000000 */
[----:B------:R-:W-:Y:S01]  /*14d0*/  IMAD.MOV.U32 R12, RZ, RZ, 0x41ad3b5a ;  /* 0x41ad3b5aff0c7424 */ /* 0x000fe200078e00ff */
[----:B------:R-:W-:Y:S01]  /*14e0*/  UMOV UR8, 0x7d2cafe2 ;  /* 0x7d2cafe200087882 */ /* 0x000fe20000000000 */
[----:B------:R-:W-:Y:S01]  /*14f0*/  IMAD.MOV.U32 R13, RZ, RZ, 0x3ed0f5d2 ;  /* 0x3ed0f5d2ff0d7424 */ /* 0x000fe200078e00ff */
[----:B------:R-:W-:Y:S01]  /*1500*/  UMOV UR9, 0x3eb0f5ff ;  /* 0x3eb0f5ff00097882 */ /* 0x000fe20000000000 */
[----:B0-----:R-:W-:-:S08]  /*1510*/  DFMA R6, R8, -R6, 1 ;  /* 0x3ff000000806742b */ /* 0x001fd00000000806 */
[----:B------:R-:W-:-:S08]  /*1520*/  DFMA R6, R6, R6, R6 ;  /* 0x000000060606722b */ /* 0x000fd00000000006 */
[----:B------:R-:W-:-:S08]  /*1530*/  DFMA R8, R8, R6, R8 ;  /* 0x000000060808722b */ /* 0x000fd00000000008 */
[----:B------:R-:W-:-:S08]  /*1540*/  DMUL R6, R8, -UR6 ;  /* 0x8000000608067c28 */ /* 0x000fd00008000000 */
[----:B------:R-:W-:-:S08]  /*1550*/  DFMA R6, R8, -UR6, R6 ;  /* 0x8000000608067c2b */ /* 0x000fd00008000006 */
[C---:B------:R-:W-:Y:S02]  /*1560*/  DMUL R10, R6.reuse, R6 ;  /* 0x00000006060a7228 */ /* 0x040fe40000000000 */
[----:B------:R-:W-:-:S06]  /*1570*/  DADD R14, -R6, -UR6 ;  /* 0x80000006060e7e29 */ /* 0x000fcc0008000100 */
[----:B------:R-:W-:Y:S01]  /*1580*/  DFMA R12, R10, UR8, R12 ;  /* 0x000000080a0c7c2b */ /* 0x000fe2000800000c */
[----:B------:R-:W-:Y:S01]  /*1590*/  UMOV UR8, 0x75488a3f ;  /* 0x75488a3f00087882 */ /* 0x000fe20000000000 */
[----:B------:R-:W-:Y:S01]  /*15a0*/  UMOV UR9, 0x3ef3b20a ;  /* 0x3ef3b20a00097882 */ /* 0x000fe20000000000 */
[----:B------:R-:W-:Y:S02]  /*15b0*/  DADD R18, R14, R14 ;  /* 0x000000000e127229 */ /* 0x000fe4000000000e */
[----:B------:R-:W-:-:S03]  /*15c0*/  DMUL R14, R6, R6 ;  /* 0x00000006060e7228 */ /* 0x000fc60000000000 */
[----:B------:R-:W-:Y:S01]  /*15d0*/  DFMA R12, R10, R12, UR8 ;  /* 0x000000080a0c7e2b */ /* 0x000fe2000800000c */
[----:B------:R-:W-:Y:S01]  /*15e0*/  UMOV UR8, 0xe4faecd5 ;  /* 0xe4faecd500087882 */ /* 0x000fe20000000000 */
[----:B------:R-:W-:Y:S01]  /*15f0*/  UMOV UR9, 0x3f1745cd ;  /* 0x3f1745cd00097882 */ /* 0x000fe20000000000 */
[----:B------:R-:W-:Y:S01]  /*1600*/  DFMA R18, -R6, -UR6, R18 ;  /* 0x8000000606127c2b */ /* 0x000fe20008000112 */
[----:B------:R-:W-:Y:S01]  /*1610*/  UMOV UR6, 0xb9e7b0 ;  /* 0x00b9e7b000067882 */ /* 0x000fe20000000000 */
[----:B------:R-:W-:-:S03]  /*1620*/  UMOV UR7, 0x3c46a4cb ;  /* 0x3c46a4cb00077882 */ /* 0x000fc60000000000 */
[----:B------:R-:W-:Y:S01]  /*1630*/  DFMA R12, R10, R12, UR8 ;  /* 0x000000080a0c7e2b */ /* 0x000fe2000800000c */
[----:B------:R-:W-:Y:S01]  /*1640*/  UMOV UR8, 0x258a578b ;  /* 0x258a578b00087882 */ /* 0x000fe20000000000 */
[----:B------:R-:W-:Y:S01]  /*1650*/  UMOV UR9, 0x3f3c71c7 ;  /* 0x3f3c71c700097882 */ /* 0x000fe20000000000 */
[----:B------:R-:W-:-:S05]  /*1660*/  DMUL R8, R8, R18 ;  /* 0x0000001208087228 */ /* 0x000fca0000000000 */
[----:B------:R-:W-:Y:S01]  /*1670*/  DFMA R12, R10, R12, UR8 ;  /* 0x000000080a0c7e2b */ /* 0x000fe2000800000c */
[----:B------:R-:W-:Y:S01]  /*1680*/  UMOV UR8, 0x9242b910 ;  /* 0x9242b91000087882 */ /* 0x000fe20000000000 */
[----:B------:R-:W-:-:S03]  /*1690*/  UMOV UR9, 0x3f624924 ;  /* 0x3f62492400097882 */ /* 0x000fc60000000000 */
[----:B------:R-:W-:Y:S02]  /*16a0*/  VIADD R23, R9, 0x100000 ;  /* 0x0010000009177836 */ /* 0x000fe40000000000 */
[----:B------:R-:W-:Y:S01]  /*16b0*/  IMAD.MOV.U32 R22, RZ, RZ, R8 ;  /* 0x000000ffff167224 */ /* 0x000fe200078e0008 */
[----:B------:R-:W-:Y:S01]  /*16c0*/  DFMA R12, R10, R12, UR8 ;  /* 0x000000080a0c7e2b */ /* 0x000fe2000800000c */
[----:B------:R-:W-:Y:S01]  /*16d0*/  UMOV UR8, 0x99999dfb ;  /* 0x99999dfb00087882 */ /* 0x000fe20000000000 */
[----:B------:R-:W-:-:S06]  /*16e0*/  UMOV UR9, 0x3f899999 ;  /* 0x3f89999900097882 */ /* 0x000fcc0000000000 */
[----:B------:R-:W-:Y:S01]  /*16f0*/  DFMA R16, R10, R12, UR8 ;  /* 0x000000080a107e2b */ /* 0x000fe2000800000c */
[----:B------:R-:W-:Y:S01]  /*1700*/  UMOV UR8, 0x55555555 ;  /* 0x5555555500087882 */ /* 0x000fe20000000000 */
[----:B------:R-:W-:-:S06]  /*1710*/  UMOV UR9, 0x3fb55555 ;  /* 0x3fb5555500097882 */ /* 0x000fcc0000000000 */
[----:B------:R-:W-:-:S08]  /*1720*/  DFMA R12, R10, R16, UR8 ;  /* 0x000000080a0c7e2b */ /* 0x000fd00008000010 */
[----:B------:R-:W-:-:S08]  /*1730*/  DADD R20, -R12, UR8 ;  /* 0x000000080c147e29 */ /* 0x000fd00008000100 */
[----:B------:R-:W-:Y:S02]  /*1740*/  DFMA R20, R10, R16, R20 ;  /* 0x000000100a14722b */ /* 0x000fe40000000014 */
[----:B------:R-:W-:-:S06]  /*1750*/  DMUL R10, R6, R14 ;  /* 0x0000000e060a7228 */ /* 0x000fcc0000000000 */
[----:B------:R-:W-:Y:S01]  /*1760*/  DADD R18, R20, -UR6 ;  /* 0x8000000614127e29 */ /* 0x000fe20008000000 */
[----:B------:R-:W-:Y:S01]  /*1770*/  UMOV UR6, 0x0 ;  /* 0x0000000000067882 */ /* 0x000fe20000000000 */
[C---:B------:R-:W-:Y:S01]  /*1780*/  DFMA R24, R6.reuse, R14, -R10 ;  /* 0x0000000e0618722b */ /* 0x040fe2000000080a */
[----:B------:R-:W-:Y:S01]  /*1790*/  UMOV UR7, 0x40000000 ;  /* 0x4000000000077882 */ /* 0x000fe20000000000 */
[----:B------:R-:W-:-:S04]  /*17a0*/  DFMA R20, R6, R6, -R14 ;  /* 0x000000060614722b */ /* 0x000fc8000000080e */
[----:B------:R-:W-:Y:S02]  /*17b0*/  DADD R16, R12, R18 ;  /* 0x000000000c107229 */ /* 0x000fe40000000012 */
[----:B------:R-:W-:Y:S02]  /*17c0*/  DFMA R24, R8, R14, R24 ;  /* 0x0000000e0818722b */ /* 0x000fe40000000018 */
[----:B------:R-:W-:-:S04]  /*17d0*/  DFMA R20, R6, R22, R20 ;  /* 0x000000160614722b */ /* 0x000fc80000000014 */
[----:B------:R-:W-:Y:S02]  /*17e0*/  DMUL R14, R16, R10 ;  /* 0x0000000a100e7228 */ /* 0x000fe40000000000 */
[----:B------:R-:W-:Y:S02]  /*17f0*/  DADD R12, R12, -R16 ;  /* 0x000000000c0c7229 */ /* 0x000fe40000000810 */
[----:B------:R-:W-:-:S04]  /*1800*/  DFMA R20, R6, R20, R24 ;  /* 0x000000140614722b */ /* 0x000fc80000000018 */
[----:B------:R-:W-:Y:S02]  /*1810*/  DFMA R22, R16, R10, -R14 ;  /* 0x0000000a1016722b */ /* 0x000fe4000000080e */
[----:B------:R-:W-:-:S06]  /*1820*/  DADD R12, R18, R12 ;  /* 0x00000000120c7229 */ /* 0x000fcc000000000c */
[----:B------:R-:W-:-:S08]  /*1830*/  DFMA R20, R16, R20, R22 ;  /* 0x000000141014722b */ /* 0x000fd00000000016 */
[----:B------:R-:W-:-:S08]  /*1840*/  DFMA R12, R12, R10, R20 ;  /* 0x0000000a0c0c722b */ /* 0x000fd00000000014 */
[----:B------:R-:W-:-:S08]  /*1850*/  DADD R16, R14, R12 ;  /* 0x000000000e107229 */ /* 0x000fd0000000000c */
[--C-:B------:R-:W-:Y:S02]  /*1860*/  DADD R10, R6, R16.reuse ;  /* 0x00000000060a7229 */ /* 0x100fe40000000010 */
[----:B------:R-:W-:-:S06]  /*1870*/  DADD R14, R14, -R16 ;  /* 0x000000000e0e7229 */ /* 0x000fcc0000000810 */
[----:B------:R-:W-:Y:S02]  /*1880*/  DADD R6, R6, -R10 ;  /* 0x0000000006067229 */ /* 0x000fe4000000080a */
[----:B------:R-:W-:-:S06]  /*1890*/  DADD R14, R12, R14 ;  /* 0x000000000c0e7229 */ /* 0x000fcc000000000e */
[----:B------:R-:W-:-:S08]  /*18a0*/  DADD R6, R16, R6 ;  /* 0x0000000010067229 */ /* 0x000fd00000000006 */
[----:B------:R-:W-:-:S08]  /*18b0*/  DADD R6, R14, R6 ;  /* 0x000000000e067229 */ /* 0x000fd00000000006 */
[----:B------:R-:W-:Y:S01]  /*18c0*/  DADD R12, R8, R6 ;  /* 0x00000000080c7229 */ /* 0x000fe20000000006 */
[----:B------:R-:W-:Y:S01]  /*18d0*/  MOV R8, 0xfefa39ef ;  /* 0xfefa39ef00087802 */ /* 0x000fe20000000f00 */
[----:B------:R-:W-:Y:S02]  /*18e0*/  IMAD.MOV.U32 R9, RZ, RZ, 0x3fe62e42 ;  /* 0x3fe62e42ff097424 */ /* 0x000fe400078e00ff */
[----:B------:R-:W-:Y:S02]  /*18f0*/  IMAD.MOV.U32 R6, RZ, RZ, -0x105c611 ;  /* 0xfefa39efff067424 */ /* 0x000fe400078e00ff */
[----:B------:R-:W-:Y:S02]  /*1900*/  IMAD.MOV.U32 R7, RZ, RZ, 0x3fe62e42 ;  /* 0x3fe62e42ff077424 */ /* 0x000fe400078e00ff */
[----:B------:R-:W-:-:S08]  /*1910*/  DADD R14, R10, R12 ;  /* 0x000000000a0e7229 */ /* 0x000fd0000000000c */
[--C-:B------:R-:W-:Y:S02]  /*1920*/  DFMA R8, R8, -UR6, R14.reuse ;  /* 0x8000000608087c2b */ /* 0x100fe4000800000e */
[----:B------:R-:W-:-:S06]  /*1930*/  DADD R10, R10, -R14 ;  /* 0x000000000a0a7229 */ /* 0x000fcc000000080e */
[----:B------:R-:W-:Y:S02]  /*1940*/  DFMA R16, -R6, -2, R8 ;  /* 0xc00000000610782b */ /* 0x000fe40000000108 */
[----:B------:R-:W-:Y:S01]  /*1950*/  DADD R10, R12, R10 ;  /* 0x000000000c0a7229 */ /* 0x000fe2000000000a */
[----:B------:R-:W-:Y:S02]  /*1960*/  IMAD.MOV.U32 R12, RZ, RZ, 0x3b39803f ;  /* 0x3b39803fff0c7424 */ /* 0x000fe400078e00ff */
[----:B------:R-:W-:-:S03]  /*1970*/  IMAD.MOV.U32 R13, RZ, RZ, 0x3c7abc9e ;  /* 0x3c7abc9eff0d7424 */ /* 0x000fc600078e00ff */
[----:B------:R-:W-:-:S08]  /*1980*/  DADD R16, -R14, R16 ;  /* 0x000000000e107229 */ /* 0x000fd00000000110 */
[----:B------:R-:W-:-:S08]  /*1990*/  DADD R10, R10, -R16 ;  /* 0x000000000a0a7229 */ /* 0x000fd00000000810 */
[----:B------:R-:W-:Y:S01]  /*19a0*/  DFMA R10, R12, -UR6, R10 ;  /* 0x800000060c0a7c2b */ /* 0x000fe2000800000a */
[----:B------:R-:W-:Y:S01]  /*19b0*/  UMOV UR6, 0x3b39803f ;  /* 0x3b39803f00067882 */ /* 0x000fe20000000000 */
[----:B------:R-:W-:-:S06]  /*19c0*/  UMOV UR7, 0x3c7abc9e ;  /* 0x3c7abc9e00077882 */ /* 0x000fcc0000000000 */
[----:B------:R-:W-:-:S08]  /*19d0*/  DADD R12, R8, R10 ;  /* 0x00000000080c7229 */ /* 0x000fd0000000000a */
[----:B------:R-:W-:Y:S02]  /*19e0*/  DADD R14, R8, -R12 ;  /* 0x00000000080e7229 */ /* 0x000fe4000000080c */
[----:B------:R-:W-:-:S06]  /*19f0*/  DMUL R8, R12, 5 ;  /* 0x401400000c087828 */ /* 0x000fcc0000000000 */
[----:B------:R-:W-:Y:S02]  /*1a00*/  DADD R14, R10, R14 ;  /* 0x000000000a0e7229 */ /* 0x000fe4000000000e */
[----:B------:R-:W-:-:S08]  /*1a10*/  DFMA R12, R12, 5, -R8 ;  /* 0x401400000c0c782b */ /* 0x000fd00000000808 */
[----:B------:R-:W-:Y:S01]  /*1a20*/  DFMA R14, R14, 5, R12 ;  /* 0x401400000e0e782b */ /* 0x000fe2000000000c */
[----:B------:R-:W-:Y:S01]  /*1a30*/  MOV R12, 0x652b82fe ;  /* 0x652b82fe000c7802 */ /* 0x000fe20000000f00 */
[----:B------:R-:W-:-:S06]  /*1a40*/  IMAD.MOV.U32 R13, RZ, RZ, 0x3ff71547 ;  /* 0x3ff71547ff0d7424 */ /* 0x000fcc00078e00ff */
[----:B------:R-:W-:-:S08]  /*1a50*/  DADD R10, R8, R14 ;  /* 0x00000000080a7229 */ /* 0x000fd0000000000e */
[----:B------:R-:W-:Y:S02]  /*1a60*/  DFMA R12, R10, R12, 6.75539944105574400000e+15 ;  /* 0x433800000a0c742b */ /* 0x000fe4000000000c */
[----:B------:R-:W-:Y:S01]  /*1a70*/  FSETP.GEU.AND P0, PT, |R11|, 4.1917929649353027344, PT ;  /* 0x4086232b0b00780b */ /* 0x000fe20003f0e200 */
[----:B------:R-:W-:-:S05]  /*1a80*/  DADD R8, R8, -R10 ;  /* 0x0000000008087229 */ /* 0x000fca000000080a */
[----:B------:R-:W-:-:S03]  /*1a90*/  DADD R16, R12, -6.75539944105574400000e+15 ;  /* 0xc33800000c107429 */ /* 0x000fc60000000000 */
[----:B------:R-:W-:-:S05]  /*1aa0*/  DADD R8, R14, R8 ;  /* 0x000000000e087229 */ /* 0x000fca0000000008 */
[----:B------:R-:W-:-:S08]  /*1ab0*/  DFMA R6, R16, -R6, R10 ;  /* 0x800000061006722b */ /* 0x000fd0000000000a */
        /* <DEDUP_REMOVED lines=29> */
[----:B------:R-:W-:-:S08]  /*1c90*/  DFMA R16, R6, R16, UR6 ;  /* 0x0000000606107e2b */ /* 0x000fd00008000010 */
[----:B------:R-:W-:-:S08]  /*1ca0*/  DFMA R16, R6, R16, 1 ;  /* 0x3ff000000610742b */ /* 0x000fd00000000010 */
[----:B------:R-:W-:-:S10]  /*1cb0*/  DFMA R6, R6, R16, 1 ;  /* 0x3ff000000606742b */ /* 0x000fd40000000010 */
[----:B------:R-:W-:Y:S02]  /*1cc0*/  IMAD R15, R12, 0x100000, R7 ;  /* 0x001000000c0f7824 */ /* 0x000fe400078e0207 */
[----:B------:R-:W-:Y:S01]  /*1cd0*/  IMAD.MOV.U32 R14, RZ, RZ, R6 ;  /* 0x000000ffff0e7224 */ /* 0x000fe200078e0006 */
[----:B------:R-:W-:Y:S06]  /*1ce0*/  @!P0 BRA `(.L_x_17) ;  /* 0x0000000000348947 */ /* 0x000fec0003800000 */
[----:B------:R-:W-:Y:S01]  /*1cf0*/  FSETP.GEU.AND P1, PT, |R11|, 4.2275390625, PT ;  /* 0x408748000b00780b */ /* 0x000fe20003f2e200 */
[C---:B------:R-:W-:Y:S02]  /*1d00*/  DADD R14, R10.reuse, +INF ;  /* 0x7ff000000a0e7429 */ /* 0x040fe40000000000 */
[----:B------:R-:W-:-:S08]  /*1d10*/  DSETP.GEU.AND P0, PT, R10, RZ, PT ;  /* 0x000000ff0a00722a */ /* 0x000fd00003f0e000 */
[----:B------:R-:W-:Y:S02]  /*1d20*/  FSEL R14, R14, RZ, P0 ;  /* 0x000000ff0e0e7208 */ /* 0x000fe40000000000 */
[----:B------:R-:W-:Y:S01]  /*1d30*/  FSEL R15, R15, RZ, P0 ;  /* 0x000000ff0f0f7208 */ /* 0x000fe20000000000 */
[----:B------:R-:W-:Y:S06]  /*1d40*/  @P1 BRA `(.L_x_17) ;  /* 0x00000000001c1947 */ /* 0x000fec0003800000 */
[----:B------:R-:W-:Y:S01]  /*1d50*/  LEA.HI R5, R12, R12, RZ, 0x1 ;  /* 0x0000000c0c057211 */ /* 0x000fe200078f08ff */
[----:B------:R-:W-:-:S03]  /*1d60*/  IMAD.MOV.U32 R14, RZ, RZ, RZ ;  /* 0x000000ffff0e7224 */ /* 0x000fc600078e00ff */
[----:B------:R-:W-:-:S04]  /*1d70*/  SHF.R.S32.HI R5, RZ, 0x1, R5 ;  /* 0x00000001ff057819 */ /* 0x000fc80000011405 */
[----:B------:R-:W-:Y:S01]  /*1d80*/  IADD3 R12, PT, PT, R12, -R5, RZ ;  /* 0x800000050c0c7210 */ /* 0x000fe20007ffe0ff */
[----:B------:R-:W-:-:S03]  /*1d90*/  IMAD R7, R5, 0x100000, R7 ;  /* 0x0010000005077824 */ /* 0x000fc600078e0207 */
[----:B------:R-:W-:-:S06]  /*1da0*/  LEA R15, R12, 0x3ff00000, 0x14 ;  /* 0x3ff000000c0f7811 */ /* 0x000fcc00078ea0ff */
[----:B------:R-:W-:-:S11]  /*1db0*/  DMUL R14, R6, R14 ;  /* 0x0000000e060e7228 */ /* 0x000fd60000000000 */
.L_x_17:
[----:B------:R-:W-:Y:S01]  /*1dc0*/  DFMA R8, R8, R14, R14 ;  /* 0x0000000e0808722b */ /* 0x000fe2000000000e */
[----:B------:R-:W-:Y:S01]  /*1dd0*/  IMAD.MOV.U32 R5, RZ, RZ, 0x0 ;  /* 0x00000000ff057424 */ /* 0x000fe200078e00ff */
[----:B------:R-:W-:-:S08]  /*1de0*/  DSETP.NEU.AND P0, PT, |R14|, +INF , PT ;  /* 0x7ff000000e00742a */ /* 0x000fd00003f0d200 */
[----:B------:R-:W-:Y:S02]  /*1df0*/  FSEL R8, R14, R8, !P0 ;  /* 0x000000080e087208 */ /* 0x000fe40004000000 */
[----:B------:R-:W-:Y:S01]  /*1e00*/  FSEL R9, R15, R9, !P0 ;  /* 0x000000090f097208 */ /* 0x000fe20004000000 */
[----:B------:R-:W-:Y:S06]  /*1e10*/  RET.REL.NODEC R4 `(_Z11simpson_intPd) ;  /* 0xffffffe004787950 */ /* 0x000fec0003c3ffff */
.L_x_18:
[----:B------:R-:W-:-:S00]  /*1e20*/  BRA `(.L_x_18) ;  /* 0xfffffffc00fc7947 */ /* 0x000fc0000383ffff */
[----:B------:R-:W-:-:S00]  /*1e30*/  NOP ;  /* 0x0000000000007918 */ /* 0x000fc00000000000 */
        /* <DEDUP_REMOVED lines=12> */
.L_x_20:


//--------------------- .nv.global.init           --------------------------
	.section	.nv.global.init,"aw",@progbits
	.align	4
.nv.global.init:
	.type		mrg32k3aM1SubSeq,@object
	.size		mrg32k3aM1SubSeq,(mrg32k3aM2SubSeq - mrg32k3aM1SubSeq)
mrg32k3aM1SubSeq:
        /*0000*/ 	.byte	0x0b, 0xcc, 0xee, 0x04, 0x73, 0x29, 0x8b, 0x6f, 0xf6, 0x53, 0x03, 0xf6, 0x23, 0xf6, 0xea, 0xda
        /* <DEDUP_REMOVED lines=125> */
	.type		mrg32k3aM2SubSeq,@object
	.size		mrg32k3aM2SubSeq,(mrg32k3aM1 - mrg32k3aM2SubSeq)
mrg32k3aM2SubSeq:
        /* <DEDUP_REMOVED lines=126> */
	.type		mrg32k3aM1,@object
	.size		mrg32k3aM1,(mrg32k3aM1Seq - mrg32k3aM1)
mrg32k3aM1:
        /* <DEDUP_REMOVED lines=144> */
	.type		mrg32k3aM1Seq,@object
	.size		mrg32k3aM1Seq,(mrg32k3aM2 - mrg32k3aM1Seq)
mrg32k3aM1Seq:
        /* <DEDUP_REMOVED lines=144> */
	.type		mrg32k3aM2,@object
	.size		mrg32k3aM2,(mrg32k3aM2Seq - mrg32k3aM2)
mrg32k3aM2:
        /* <DEDUP_REMOVED lines=144> */
	.type		mrg32k3aM2Seq,@object
	.size		mrg32k3aM2Seq,(precalc_xorwow_matrix - mrg32k3aM2Seq)
mrg32k3aM2Seq:
        /* <DEDUP_REMOVED lines=144> */
	.type		precalc_xorwow_matrix,@object
	.size		precalc_xorwow_matrix,(precalc_xorwow_offset_matrix - precalc_xorwow_matrix)
precalc_xorwow_matrix:
        /* <DEDUP_REMOVED lines=6400> */
	.type		precalc_xorwow_offset_matrix,@object
	.size		precalc_xorwow_offset_matrix,(.L_1 - precalc_xorwow_offset_matrix)
precalc_xorwow_offset_matrix:
        /* <DEDUP_REMOVED lines=6400> */
.L_1:


//--------------------- .nv.shared.reserved.0     --------------------------
	.section	.nv.shared.reserved.0,"aw",@nobits
	.weak		__nv_reservedSMEM_offset_0_alias
	.size		__nv_reservedSMEM_offset_0_alias, 0, 64
	.other		__nv_reservedSMEM_offset_0_alias,@"STO_CUDA_RESERVED_SHARED STV_DEFAULT"
__nv_reservedSMEM_offset_0_alias:
	.zero		0
	.zero		64


//--------------------- .nv.constant0._Z11simpson_intPd --------------------------
	.section	.nv.constant0._Z11simpson_intPd,"a",@progbits
	.sectionflags	@""
	.align	4
.nv.constant0._Z11simpson_intPd:
	.zero		904


//--------------------- SYMBOLS --------------------------

	.type		.nv.reservedSmem.offset0,@object
	.size		.nv.reservedSmem.offset0,0x4
